	.target	sm_100a

	.elftype	@"ET_EXEC"


//--------------------- .note.nv.tkinfo           --------------------------
	.section	.note.nv.tkinfo,"",@"SHT_NOTE"
	.sectionflags	@"SHF_NOTE_NV_TKINFO"
	.tkinfo
        /*0018*/ 	.word	0x00000002
        /*0030*/ 	.string	""
        /*0030*/ 	.string	"ptxas"
        /*0030*/ 	.string	"Cuda compilation tools, release 13.0, V13.0.88"
        /*0030*/ 	.string	"Build cuda_13.0.r13.0/compiler.36424714_0"
        /*0030*/ 	.string	"-arch sm_100a -m 64 "



//--------------------- .note.nv.cuinfo           --------------------------
	.section	.note.nv.cuinfo,"",@"SHT_NOTE"
	.sectionflags	@"SHF_NOTE_NV_CUINFO"
        /*0018*/ 	.short	0x0002
        /*001a*/ 	.short	0x0064
        /*001c*/ 	.short	0x0082
	.zero		2


//--------------------- .nv.info                  --------------------------
	.section	.nv.info,"",@"SHT_CUDA_INFO"
	.align	4


	//----- nvinfo : EIATTR_REGCOUNT
	.align		4
        /*0000*/ 	.byte	0x04, 0x2f
        /*0002*/ 	.short	(.L_20 - .L_19)
	.align		4
.L_19:
        /*0004*/ 	.word	index@(_ZN7cutlass13device_kernelINS_4gemm6kernel13GemmUniversalIN4cute5tupleIJiiiiEEENS1_10collective13CollectiveMmaINS1_35MainloopSm100TmaUmmaWarpSpecializedILi5ELi2ELi2ENS5_IJNS4_1CILi1EEENSA_ILi2EEESB_EEEEENS5_IJNSA_ILi128EEENSA_ILi256EEENSA_ILi32EEEEEENS_12float_e5m2_tENS5_IJlSB_lEEESJ_SK_NS4_8TiledMMAINS4_8MMA_AtomIJNS4_10MMA_TraitsINS4_19SM100_MMA_F8F6F4_SSEJSJ_SJ_fSF_SG_NS4_17integral_constantINS4_4UMMA5MajorELSR_0EEESS_NSP_INSQ_7ScaleInELST_0EEESU_EEEEEENS4_6LayoutINS5_IJSB_SB_SB_EEENS5_IJNSA_ILi0EEESZ_SZ_EEEEENS5_IJNS4_10UnderscoreES12_S12_EEEEENS4_23SM90_TMA_LOAD_MULTICASTENS4_14ComposedLayoutINS4_7SwizzleILi1ELi4ELi3EEENS4_18smem_ptr_flag_bitsILi8EEENSX_INS5_IJNSA_ILi8EEESH_EEENS5_IJSH_SB_EEEEEEEvNS4_8identityENS4_13SM90_TMA_LOADES1F_vS1G_EENS_8epilogue10collective18CollectiveEpilogueINS1J_23Sm100TmaWarpSpecializedILi4ELi2ELi64ELb0ELb0EEEJSI_NS5_IJNSX_ISF_SB_EENSX_INSA_ILi64EEESB_EEEEESJ_SK_SJ_SK_NS1J_6fusion15FusionCallbacksIS1N_NS1S_17LinearCombinationISJ_fSJ_fLNS_15FloatRoundStyleE2EEESI_S1R_JEEENS4_5SM1004TMEM4LOAD26SM100_TMEM_LOAD_32dp32b64xES1H_NS16_INS17_ILi2ELi4ELi3EEES1A_NSX_INS5_IJS1B_S1P_EEENS5_IJS1P_SB_EEEEEEENS4_39AutoVectorizingCopyWithAssumedAlignmentILi128EEENS4_14SM90_TMA_STOREES26_S28_S28_EEEvvEEEEvNT_6ParamsE)
        /*0008*/ 	.word	0x000000ce


	//----- nvinfo : EIATTR_FRAME_SIZE
	.align		4
.L_20:
        /*000c*/ 	.byte	0x04, 0x11
        /*000e*/ 	.short	(.L_22 - .L_21)
	.align		4
.L_21:
        /*0010*/ 	.word	index@($__internal_2_$__cuda_sm10x_tcgen05_guardrail_trap_unallocated_columns_being_dealloced)
        /*0014*/ 	.word	0x00000000


	//----- nvinfo : EIATTR_FRAME_SIZE
	.align		4
.L_22:
        /*0018*/ 	.byte	0x04, 0x11
        /*001a*/ 	.short	(.L_24 - .L_23)
	.align		4
.L_23:
        /*001c*/ 	.word	index@($__internal_1_$__cuda_sm10x_tcgen05_guardrail_trap_phase_invalid_during_alloc)
        /*0020*/ 	.word	0x00000000


	//----- nvinfo : EIATTR_FRAME_SIZE
	.align		4
.L_24:
        /*0024*/ 	.byte	0x04, 0x11
        /*0026*/ 	.short	(.L_26 - .L_25)
	.align		4
.L_25:
        /*0028*/ 	.word	index@($__internal_0_$__cuda_sm10x_tcgen05_guardrail_trap_col_being_dealloced_not_returned_by_alloc)
        /*002c*/ 	.word	0x00000000


	//----- nvinfo : EIATTR_FRAME_SIZE
	.align		4
.L_26:
        /*0030*/ 	.byte	0x04, 0x11
        /*0032*/ 	.short	(.L_28 - .L_27)
	.align		4
.L_27:
        /*0034*/ 	.word	index@(_ZN7cutlass13device_kernelINS_4gemm6kernel13GemmUniversalIN4cute5tupleIJiiiiEEENS1_10collective13CollectiveMmaINS1_35MainloopSm100TmaUmmaWarpSpecializedILi5ELi2ELi2ENS5_IJNS4_1CILi1EEENSA_ILi2EEESB_EEEEENS5_IJNSA_ILi128EEENSA_ILi256EEENSA_ILi32EEEEEENS_12float_e5m2_tENS5_IJlSB_lEEESJ_SK_NS4_8TiledMMAINS4_8MMA_AtomIJNS4_10MMA_TraitsINS4_19SM100_MMA_F8F6F4_SSEJSJ_SJ_fSF_SG_NS4_17integral_constantINS4_4UMMA5MajorELSR_0EEESS_NSP_INSQ_7ScaleInELST_0EEESU_EEEEEENS4_6LayoutINS5_IJSB_SB_SB_EEENS5_IJNSA_ILi0EEESZ_SZ_EEEEENS5_IJNS4_10UnderscoreES12_S12_EEEEENS4_23SM90_TMA_LOAD_MULTICASTENS4_14ComposedLayoutINS4_7SwizzleILi1ELi4ELi3EEENS4_18smem_ptr_flag_bitsILi8EEENSX_INS5_IJNSA_ILi8EEESH_EEENS5_IJSH_SB_EEEEEEEvNS4_8identityENS4_13SM90_TMA_LOADES1F_vS1G_EENS_8epilogue10collective18CollectiveEpilogueINS1J_23Sm100TmaWarpSpecializedILi4ELi2ELi64ELb0ELb0EEEJSI_NS5_IJNSX_ISF_SB_EENSX_INSA_ILi64EEESB_EEEEESJ_SK_SJ_SK_NS1J_6fusion15FusionCallbacksIS1N_NS1S_17LinearCombinationISJ_fSJ_fLNS_15FloatRoundStyleE2EEESI_S1R_JEEENS4_5SM1004TMEM4LOAD26SM100_TMEM_LOAD_32dp32b64xES1H_NS16_INS17_ILi2ELi4ELi3EEES1A_NSX_INS5_IJS1B_S1P_EEENS5_IJS1P_SB_EEEEEEENS4_39AutoVectorizingCopyWithAssumedAlignmentILi128EEENS4_14SM90_TMA_STOREES26_S28_S28_EEEvvEEEEvNT_6ParamsE)
        /*0038*/ 	.word	0x00000000


	//----- nvinfo : EIATTR_MIN_STACK_SIZE
	.align		4
.L_28:
        /*003c*/ 	.byte	0x04, 0x12
        /*003e*/ 	.short	(.L_30 - .L_29)
	.align		4
.L_29:
        /*0040*/ 	.word	index@(_ZN7cutlass13device_kernelINS_4gemm6kernel13GemmUniversalIN4cute5tupleIJiiiiEEENS1_10collective13CollectiveMmaINS1_35MainloopSm100TmaUmmaWarpSpecializedILi5ELi2ELi2ENS5_IJNS4_1CILi1EEENSA_ILi2EEESB_EEEEENS5_IJNSA_ILi128EEENSA_ILi256EEENSA_ILi32EEEEEENS_12float_e5m2_tENS5_IJlSB_lEEESJ_SK_NS4_8TiledMMAINS4_8MMA_AtomIJNS4_10MMA_TraitsINS4_19SM100_MMA_F8F6F4_SSEJSJ_SJ_fSF_SG_NS4_17integral_constantINS4_4UMMA5MajorELSR_0EEESS_NSP_INSQ_7ScaleInELST_0EEESU_EEEEEENS4_6LayoutINS5_IJSB_SB_SB_EEENS5_IJNSA_ILi0EEESZ_SZ_EEEEENS5_IJNS4_10UnderscoreES12_S12_EEEEENS4_23SM90_TMA_LOAD_MULTICASTENS4_14ComposedLayoutINS4_7SwizzleILi1ELi4ELi3EEENS4_18smem_ptr_flag_bitsILi8EEENSX_INS5_IJNSA_ILi8EEESH_EEENS5_IJSH_SB_EEEEEEEvNS4_8identityENS4_13SM90_TMA_LOADES1F_vS1G_EENS_8epilogue10collective18CollectiveEpilogueINS1J_23Sm100TmaWarpSpecializedILi4ELi2ELi64ELb0ELb0EEEJSI_NS5_IJNSX_ISF_SB_EENSX_INSA_ILi64EEESB_EEEEESJ_SK_SJ_SK_NS1J_6fusion15FusionCallbacksIS1N_NS1S_17LinearCombinationISJ_fSJ_fLNS_15FloatRoundStyleE2EEESI_S1R_JEEENS4_5SM1004TMEM4LOAD26SM100_TMEM_LOAD_32dp32b64xES1H_NS16_INS17_ILi2ELi4ELi3EEES1A_NSX_INS5_IJS1B_S1P_EEENS5_IJS1P_SB_EEEEEEENS4_39AutoVectorizingCopyWithAssumedAlignmentILi128EEENS4_14SM90_TMA_STOREES26_S28_S28_EEEvvEEEEvNT_6ParamsE)
        /*0044*/ 	.word	0x00000000
.L_30:


//--------------------- .nv.compat                --------------------------
	.section	.nv.compat,"",@"SHT_CUDA_COMPAT_INFO"
	.align	4
        /*0000*/ 	.byte	0x02, 0x09, 0x01, 0x00, 0x02, 0x02, 0x02, 0x00, 0x02, 0x05, 0x05, 0x00, 0x03, 0x07, 0x01, 0x01
        /*0010*/ 	.byte	0x02, 0x03, 0x01, 0x00, 0x02, 0x06, 0x01, 0x00, 0x04, 0x0b, 0x08, 0x00, 0x09, 0x00, 0x00, 0x00
        /*0020*/ 	.byte	0x00, 0x00, 0x00, 0x00


//--------------------- .nv.info._ZN7cutlass13device_kernelINS_4gemm6kernel13GemmUniversalIN4cute5tupleIJiiiiEEENS1_10collective13CollectiveMmaINS1_35MainloopSm100TmaUmmaWarpSpecializedILi5ELi2ELi2ENS5_IJNS4_1CILi1EEENSA_ILi2EEESB_EEEEENS5_IJNSA_ILi128EEENSA_ILi256EEENSA_ILi32EEEEEENS_12float_e5m2_tENS5_IJlSB_lEEESJ_SK_NS4_8TiledMMAINS4_8MMA_AtomIJNS4_10MMA_TraitsINS4_19SM100_MMA_F8F6F4_SSEJSJ_SJ_fSF_SG_NS4_17integral_constantINS4_4UMMA5MajorELSR_0EEESS_NSP_INSQ_7ScaleInELST_0EEESU_EEEEEENS4_6LayoutINS5_IJSB_SB_SB_EEENS5_IJNSA_ILi0EEESZ_SZ_EEEEENS5_IJNS4_10UnderscoreES12_S12_EEEEENS4_23SM90_TMA_LOAD_MULTICASTENS4_14ComposedLayoutINS4_7SwizzleILi1ELi4ELi3EEENS4_18smem_ptr_flag_bitsILi8EEENSX_INS5_IJNSA_ILi8EEESH_EEENS5_IJSH_SB_EEEEEEEvNS4_8identityENS4_13SM90_TMA_LOADES1F_vS1G_EENS_8epilogue10collective18CollectiveEpilogueINS1J_23Sm100TmaWarpSpecializedILi4ELi2ELi64ELb0ELb0EEEJSI_NS5_IJNSX_ISF_SB_EENSX_INSA_ILi64EEESB_EEEEESJ_SK_SJ_SK_NS1J_6fusion15FusionCallbacksIS1N_NS1S_17LinearCombinationISJ_fSJ_fLNS_15FloatRoundStyleE2EEESI_S1R_JEEENS4_5SM1004TMEM4LOAD26SM100_TMEM_LOAD_32dp32b64xES1H_NS16_INS17_ILi2ELi4ELi3EEES1A_NSX_INS5_IJS1B_S1P_EEENS5_IJS1P_SB_EEEEEEENS4_39AutoVectorizingCopyWithAssumedAlignmentILi128EEENS4_14SM90_TMA_STOREES26_S28_S28_EEEvvEEEEvNT_6ParamsE --------------------------
	.section	.nv.info._ZN7cutlass13device_kernelINS_4gemm6kernel13GemmUniversalIN4cute5tupleIJiiiiEEENS1_10collective13CollectiveMmaINS1_35MainloopSm100TmaUmmaWarpSpecializedILi5ELi2ELi2ENS5_IJNS4_1CILi1EEENSA_ILi2EEESB_EEEEENS5_IJNSA_ILi128EEENSA_ILi256EEENSA_ILi32EEEEEENS_12float_e5m2_tENS5_IJlSB_lEEESJ_SK_NS4_8TiledMMAINS4_8MMA_AtomIJNS4_10MMA_TraitsINS4_19SM100_MMA_F8F6F4_SSEJSJ_SJ_fSF_SG_NS4_17integral_constantINS4_4UMMA5MajorELSR_0EEESS_NSP_INSQ_7ScaleInELST_0EEESU_EEEEEENS4_6LayoutINS5_IJSB_SB_SB_EEENS5_IJNSA_ILi0EEESZ_SZ_EEEEENS5_IJNS4_10UnderscoreES12_S12_EEEEENS4_23SM90_TMA_LOAD_MULTICASTENS4_14ComposedLayoutINS4_7SwizzleILi1ELi4ELi3EEENS4_18smem_ptr_flag_bitsILi8EEENSX_INS5_IJNSA_ILi8EEESH_EEENS5_IJSH_SB_EEEEEEEvNS4_8identityENS4_13SM90_TMA_LOADES1F_vS1G_EENS_8epilogue10collective18CollectiveEpilogueINS1J_23Sm100TmaWarpSpecializedILi4ELi2ELi64ELb0ELb0EEEJSI_NS5_IJNSX_ISF_SB_EENSX_INSA_ILi64EEESB_EEEEESJ_SK_SJ_SK_NS1J_6fusion15FusionCallbacksIS1N_NS1S_17LinearCombinationISJ_fSJ_fLNS_15FloatRoundStyleE2EEESI_S1R_JEEENS4_5SM1004TMEM4LOAD26SM100_TMEM_LOAD_32dp32b64xES1H_NS16_INS17_ILi2ELi4ELi3EEES1A_NSX_INS5_IJS1B_S1P_EEENS5_IJS1P_SB_EEEEEEENS4_39AutoVectorizingCopyWithAssumedAlignmentILi128EEENS4_14SM90_TMA_STOREES26_S28_S28_EEEvvEEEEvNT_6ParamsE,"",@"SHT_CUDA_INFO"
	.sectionflags	@""
	.align	4


	//----- nvinfo : EIATTR_CUDA_API_VERSION
	.align		4
        /*0000*/ 	.byte	0x04, 0x37
        /*0002*/ 	.short	(.L_32 - .L_31)
.L_31:
        /*0004*/ 	.word	0x00000082


	//----- nvinfo : EIATTR_KPARAM_INFO
	.align		4
.L_32:
        /*0008*/ 	.byte	0x04, 0x17
        /*000a*/ 	.short	(.L_34 - .L_33)
.L_33:
        /*000c*/ 	.word	0x00000000
        /*0010*/ 	.short	0x0000
        /*0012*/ 	.short	0x0000
        /*0014*/ 	.byte	0x00, 0xf0, 0x01, 0x20


	//----- nvinfo : EIATTR_AT_ENTRY_FRAGMENTS
	.align		4
.L_34:
        /*0018*/ 	.byte	0x04, 0x4f
        /*001a*/ 	.short	(.L_36 - .L_35)


	//   ....[0]....
.L_35:
        /*001c*/ 	.word	0x00000006


	//----- nvinfo : EIATTR_RESERVED_SMEM_USED
	.align		4
.L_36:
        /*0020*/ 	.byte	0x01, 0x41
	.zero		2


	//----- nvinfo : EIATTR_SPARSE_MMA_MASK
	.align		4
        /*0024*/ 	.byte	0x03, 0x50
        /*0026*/ 	.short	0x0000


	//----- nvinfo : EIATTR_TCGEN05_1CTA_USED
	.align		4
        /*0028*/ 	.byte	0x01, 0x51
	.zero		2


	//----- nvinfo : EIATTR_MAXREG_COUNT
	.align		4
        /*002c*/ 	.byte	0x03, 0x1b
        /*002e*/ 	.short	0x00ff


	//----- nvinfo : EIATTR_NUM_BARRIERS
	.align		4
        /*0030*/ 	.byte	0x02, 0x4c
        /*0032*/ 	.byte	0x07
	.zero		1


	//----- nvinfo : EIATTR_EXTERNS
	.align		4
        /*0034*/ 	.byte	0x04, 0x0f
        /*0036*/ 	.short	(.L_38 - .L_37)


	//   ....[0]....
	.align		4
.L_37:
        /*0038*/ 	.word	index@(__assertfail)


	//----- nvinfo : EIATTR_MERCURY_ISA_VERSION
	.align		4
.L_38:
        /*003c*/ 	.byte	0x03, 0x5f
        /*003e*/ 	.short	0x0101


	//----- nvinfo : EIATTR_INT_WARP_WIDE_INSTR_OFFSETS
	.align		4
        /*0040*/ 	.byte	0x04, 0x31
        /*0042*/ 	.short	(.L_40 - .L_39)


	//   ....[0]....
.L_39:
        /*0044*/ 	.word	0x00003a90


	//   ....[1]....
        /*0048*/ 	.word	0x00003ab0


	//   ....[2]....
        /*004c*/ 	.word	0x00003ae0


	//   ....[3]....
        /*0050*/ 	.word	0x00004660


	//   ....[4]....
        /*0054*/ 	.word	0x000046d0


	//   ....[5]....
        /*0058*/ 	.word	0x000047a0


	//   ....[6]....
        /*005c*/ 	.word	0x00004820


	//   ....[7]....
        /*0060*/ 	.word	0x00004910


	//   ....[8]....
        /*0064*/ 	.word	0x00004990


	//   ....[9]....
        /*0068*/ 	.word	0x00004a70


	//   ....[10]....
        /*006c*/ 	.word	0x00004b20


	//----- nvinfo : EIATTR_COOP_GROUP_MASK_REGIDS
	.align		4
.L_40:
        /*0070*/ 	.byte	0x04, 0x29
        /*0072*/ 	.short	(.L_42 - .L_41)


	//   ....[0]....
.L_41:
        /*0074*/ 	.word	0xffffffff


	//   ....[1]....
        /*0078*/ 	.word	0xffffffff


	//   ....[2]....
        /*007c*/ 	.word	0xffffffff


	//   ....[3]....
        /*0080*/ 	.word	0xffffffff


	//   ....[4]....
        /*0084*/ 	.word	0xffffffff


	//   ....[5]....
        /*0088*/ 	.word	0xffffffff


	//   ....[6]....
        /*008c*/ 	.word	0xffffffff


	//   ....[7]....
        /*0090*/ 	.word	0xffffffff


	//   ....[8]....
        /*0094*/ 	.word	0xffffffff


	//   ....[9]....
        /*0098*/ 	.word	0xffffffff


	//   ....[10]....
        /*009c*/ 	.word	0xffffffff


	//   ....[11]....
        /*00a0*/ 	.word	0xffffffff


	//   ....[12]....
        /*00a4*/ 	.word	0xffffffff


	//   ....[13]....
        /*00a8*/ 	.word	0xffffffff


	//----- nvinfo : EIATTR_COOP_GROUP_INSTR_OFFSETS
	.align		4
.L_42:
        /*00ac*/ 	.byte	0x04, 0x28
        /*00ae*/ 	.short	(.L_44 - .L_43)


	//   ....[0]....
.L_43:
        /*00b0*/ 	.word	0x00000080


	//   ....[1]....
        /*00b4*/ 	.word	0x000004f0


	//   ....[2]....
        /*00b8*/ 	.word	0x000006c0


	//   ....[3]....
        /*00bc*/ 	.word	0x00000860


	//   ....[4]....
        /*00c0*/ 	.word	0x00000960


	//   ....[5]....
        /*00c4*/ 	.word	0x00000ad0


	//   ....[6]....
        /*00c8*/ 	.word	0x00000c30


	//   ....[7]....
        /*00cc*/ 	.word	0x00000de0


	//   ....[8]....
        /*00d0*/ 	.word	0x00001fe0


	//   ....[9]....
        /*00d4*/ 	.word	0x00002f50


	//   ....[10]....
        /*00d8*/ 	.word	0x00003160


	//   ....[11]....
        /*00dc*/ 	.word	0x00003190


	//   ....[12]....
        /*00e0*/ 	.word	0x00003970


	//   ....[13]....
        /*00e4*/ 	.word	0x00003ba0


	//----- nvinfo : EIATTR_VRC_CTA_INIT_COUNT
	.align		4
.L_44:
        /*00e8*/ 	.byte	0x02, 0x4a
        /*00ea*/ 	.byte	0x80
	.zero		1


	//----- nvinfo : EIATTR_SYSCALL_OFFSETS
	.align		4
        /*00ec*/ 	.byte	0x04, 0x46
        /*00ee*/ 	.short	(.L_46 - .L_45)


	//   ....[0]....
.L_45:
        /*00f0*/ 	.word	0x000057a0


	//   ....[1]....
        /*00f4*/ 	.word	0x000058e0


	//   ....[2]....
        /*00f8*/ 	.word	0x00006170


	//   ....[3]....
        /*00fc*/ 	.word	0x00007790


	//   ....[4]....
        /*0100*/ 	.word	0x00008d40


	//   ....[5]....
        /*0104*/ 	.word	0x0000a310


	//----- nvinfo : EIATTR_MBARRIER_INSTR_OFFSETS
	.align		4
.L_46:
        /*0108*/ 	.byte	0x04, 0x39
        /*010a*/ 	.short	(.L_48 - .L_47)


	//   ....[0]....
.L_47:
        /*010c*/ 	.word	0x00000610
        /*0110*/ 	.word	0x000000ff
        /*0114*/ 	.word	0x00000000
        /*0118*/ 	.short	0x0100
        /*011a*/ 	.byte	0x04
	.zero		1


	//   ....[1]....
        /*011c*/ 	.word	0x00000620
        /*0120*/ 	.word	0x000000ff
        /*0124*/ 	.word	0x00000028
        /*0128*/ 	.short	0x0100
        /*012a*/ 	.byte	0x04
	.zero		1


	//   ....[2]....
        /*012c*/ 	.word	0x00000630
        /*0130*/ 	.word	0x000000ff
        /*0134*/ 	.word	0x00000008
        /*0138*/ 	.short	0x0100
        /*013a*/ 	.byte	0x04
	.zero		1


	//   ....[3]....
        /*013c*/ 	.word	0x00000640
        /*0140*/ 	.word	0x000000ff
        /*0144*/ 	.word	0x00000030
        /*0148*/ 	.short	0x0100
        /*014a*/ 	.byte	0x04
	.zero		1


	//   ....[4]....
        /*014c*/ 	.word	0x00000650
        /*0150*/ 	.word	0x000000ff
        /*0154*/ 	.word	0x00000010
        /*0158*/ 	.short	0x0100
        /*015a*/ 	.byte	0x04
	.zero		1


	//   ....[5]....
        /*015c*/ 	.word	0x00000660
        /*0160*/ 	.word	0x000000ff
        /*0164*/ 	.word	0x00000038
        /*0168*/ 	.short	0x0100
        /*016a*/ 	.byte	0x04
	.zero		1


	//   ....[6]....
        /*016c*/ 	.word	0x00000670
        /*0170*/ 	.word	0x000000ff
        /*0174*/ 	.word	0x00000018
        /*0178*/ 	.short	0x0100
        /*017a*/ 	.byte	0x04
	.zero		1


	//   ....[7]....
        /*017c*/ 	.word	0x00000680
        /*0180*/ 	.word	0x000000ff
        /*0184*/ 	.word	0x00000040
        /*0188*/ 	.short	0x0100
        /*018a*/ 	.byte	0x04
	.zero		1


	//   ....[8]....
        /*018c*/ 	.word	0x00000690
        /*0190*/ 	.word	0x000000ff
        /*0194*/ 	.word	0x00000020
        /*0198*/ 	.short	0x0100
        /*019a*/ 	.byte	0x04
	.zero		1


	//   ....[9]....
        /*019c*/ 	.word	0x000006a0
        /*01a0*/ 	.word	0x000000ff
        /*01a4*/ 	.word	0x00000048
        /*01a8*/ 	.short	0x0100
        /*01aa*/ 	.byte	0x04
	.zero		1


	//   ....[10]....
        /*01ac*/ 	.word	0x000007d0
        /*01b0*/ 	.word	0x000000ff
        /*01b4*/ 	.word	0x00000050
        /*01b8*/ 	.short	0x0100
        /*01ba*/ 	.byte	0x04
	.zero		1


	//   ....[11]....
        /*01bc*/ 	.word	0x000007e0
        /*01c0*/ 	.word	0x000000ff
        /*01c4*/ 	.word	0x00000070
        /*01c8*/ 	.short	0x0100
        /*01ca*/ 	.byte	0x04
	.zero		1


	//   ....[12]....
        /*01cc*/ 	.word	0x000007f0
        /*01d0*/ 	.word	0x000000ff
        /*01d4*/ 	.word	0x00000058
        /*01d8*/ 	.short	0x0100
        /*01da*/ 	.byte	0x04
	.zero		1


	//   ....[13]....
        /*01dc*/ 	.word	0x00000800
        /*01e0*/ 	.word	0x000000ff
        /*01e4*/ 	.word	0x00000078
        /*01e8*/ 	.short	0x0100
        /*01ea*/ 	.byte	0x04
	.zero		1


	//   ....[14]....
        /*01ec*/ 	.word	0x00000810
        /*01f0*/ 	.word	0x000000ff
        /*01f4*/ 	.word	0x00000060
        /*01f8*/ 	.short	0x0100
        /*01fa*/ 	.byte	0x04
	.zero		1


	//   ....[15]....
        /*01fc*/ 	.word	0x00000820
        /*0200*/ 	.word	0x000000ff
        /*0204*/ 	.word	0x00000080
        /*0208*/ 	.short	0x0100
        /*020a*/ 	.byte	0x04
	.zero		1


	//   ....[16]....
        /*020c*/ 	.word	0x00000830
        /*0210*/ 	.word	0x000000ff
        /*0214*/ 	.word	0x00000068
        /*0218*/ 	.short	0x0100
        /*021a*/ 	.byte	0x04
	.zero		1


	//   ....[17]....
        /*021c*/ 	.word	0x00000840
        /*0220*/ 	.word	0x000000ff
        /*0224*/ 	.word	0x00000088
        /*0228*/ 	.short	0x0100
        /*022a*/ 	.byte	0x04
	.zero		1


	//   ....[18]....
        /*022c*/ 	.word	0x00000930
        /*0230*/ 	.word	0x000000ff
        /*0234*/ 	.word	0x00000090
        /*0238*/ 	.short	0x0100
        /*023a*/ 	.byte	0x06
	.zero		1


	//   ....[19]....
        /*023c*/ 	.word	0x00000940
        /*0240*/ 	.word	0x000000ff
        /*0244*/ 	.word	0x00000098
        /*0248*/ 	.short	0x0100
        /*024a*/ 	.byte	0x06
	.zero		1


	//   ....[20]....
        /*024c*/ 	.word	0x00000a80
        /*0250*/ 	.word	0x000000ff
        /*0254*/ 	.word	0x000000a0
        /*0258*/ 	.short	0x0100
        /*025a*/ 	.byte	0x06
	.zero		1


	//   ....[21]....
        /*025c*/ 	.word	0x00000a90
        /*0260*/ 	.word	0x000000ff
        /*0264*/ 	.word	0x000000b0
        /*0268*/ 	.short	0x0100
        /*026a*/ 	.byte	0x06
	.zero		1


	//   ....[22]....
        /*026c*/ 	.word	0x00000aa0
        /*0270*/ 	.word	0x000000ff
        /*0274*/ 	.word	0x000000a8
        /*0278*/ 	.short	0x0100
        /*027a*/ 	.byte	0x06
	.zero		1


	//   ....[23]....
        /*027c*/ 	.word	0x00000ab0
        /*0280*/ 	.word	0x000000ff
        /*0284*/ 	.word	0x000000b8
        /*0288*/ 	.short	0x0100
        /*028a*/ 	.byte	0x06
	.zero		1


	//   ....[24]....
        /*028c*/ 	.word	0x00000be0
        /*0290*/ 	.word	0x000000ff
        /*0294*/ 	.word	0x000000c0
        /*0298*/ 	.short	0x0100
        /*029a*/ 	.byte	0x04
	.zero		1


	//   ....[25]....
        /*029c*/ 	.word	0x00000bf0
        /*02a0*/ 	.word	0x000000ff
        /*02a4*/ 	.word	0x000000d0
        /*02a8*/ 	.short	0x0100
        /*02aa*/ 	.byte	0x04
	.zero		1


	//   ....[26]....
        /*02ac*/ 	.word	0x00000c00
        /*02b0*/ 	.word	0x000000ff
        /*02b4*/ 	.word	0x000000c8
        /*02b8*/ 	.short	0x0100
        /*02ba*/ 	.byte	0x04
	.zero		1


	//   ....[27]....
        /*02bc*/ 	.word	0x00000c10
        /*02c0*/ 	.word	0x000000ff
        /*02c4*/ 	.word	0x000000d8
        /*02c8*/ 	.short	0x0100
        /*02ca*/ 	.byte	0x04
	.zero		1


	//   ....[28]....
        /*02cc*/ 	.word	0x00000d00
        /*02d0*/ 	.word	0x000000ff
        /*02d4*/ 	.word	0x000000e0
        /*02d8*/ 	.short	0x0100
        /*02da*/ 	.byte	0x04
	.zero		1


	//   ....[29]....
        /*02dc*/ 	.word	0x00000d10
        /*02e0*/ 	.word	0x000000ff
        /*02e4*/ 	.word	0x000000f0
        /*02e8*/ 	.short	0x0100
        /*02ea*/ 	.byte	0x04
	.zero		1


	//   ....[30]....
        /*02ec*/ 	.word	0x00000d20
        /*02f0*/ 	.word	0x000000ff
        /*02f4*/ 	.word	0x000000e8
        /*02f8*/ 	.short	0x0100
        /*02fa*/ 	.byte	0x04
	.zero		1


	//   ....[31]....
        /*02fc*/ 	.word	0x00000d30
        /*0300*/ 	.word	0x000000ff
        /*0304*/ 	.word	0x000000f8
        /*0308*/ 	.short	0x0100
        /*030a*/ 	.byte	0x04
	.zero		1


	//   ....[32]....
        /*030c*/ 	.word	0x00001890
        /*0310*/ 	.word	0x00000000
        /*0314*/ 	.word	0x000000f0
        /*0318*/ 	.short	0x010a
        /*031a*/ 	.byte	0xff
	.zero		1


	//   ....[33]....
        /*031c*/ 	.word	0x000018b0
        /*0320*/ 	.word	0x00000000
        /*0324*/ 	.word	0x000000e0
        /*0328*/ 	.short	0x0101
        /*032a*/ 	.byte	0xff
	.zero		1


	//   ....[34]....
        /*032c*/ 	.word	0x00001970
        /*0330*/ 	.word	0x000000ff
        /*0334*/ 	.word	0x00000028
        /*0338*/ 	.short	0x010a
        /*033a*/ 	.byte	0x04
	.zero		1


	//   ....[35]....
        /*033c*/ 	.word	0x000019f0
        /*0340*/ 	.word	0x000000ff
        /*0344*/ 	.word	0x00000028
        /*0348*/ 	.short	0x010a
        /*034a*/ 	.byte	0x21
	.zero		1


	//   ....[36]....
        /*034c*/ 	.word	0x00001b80
        /*0350*/ 	.word	0x000000ff
        /*0354*/ 	.word	0x00000028
        /*0358*/ 	.short	0x010a
        /*035a*/ 	.byte	0x08
	.zero		1


	//   ....[37]....
        /*035c*/ 	.word	0x00001ca0
        /*0360*/ 	.word	0x000000ff
        /*0364*/ 	.word	0x00000098
        /*0368*/ 	.short	0x0101
        /*036a*/ 	.byte	0x07
	.zero		1


	//   ....[38]....
        /*036c*/ 	.word	0x00001cc0
        /*0370*/ 	.word	0x000000ff
        /*0374*/ 	.word	0x00000028
        /*0378*/ 	.short	0x010a
        /*037a*/ 	.byte	0x04
	.zero		1


	//   ....[39]....
        /*037c*/ 	.word	0x00001d40
        /*0380*/ 	.word	0x000000ff
        /*0384*/ 	.word	0x00000028
        /*0388*/ 	.short	0x010a
        /*038a*/ 	.byte	0x11
	.zero		1


	//   ....[40]....
        /*038c*/ 	.word	0x00001ed0
        /*0390*/ 	.word	0x000000ff
        /*0394*/ 	.word	0x00000028
        /*0398*/ 	.short	0x010a
        /*039a*/ 	.byte	0x06
	.zero		1


	//   ....[41]....
        /*039c*/ 	.word	0x00002010
        /*03a0*/ 	.word	0x00000003
        /*03a4*/ 	.word	0x000000a0
        /*03a8*/ 	.short	0x010a
        /*03aa*/ 	.byte	0xff
	.zero		1


	//   ....[42]....
        /*03ac*/ 	.word	0x00002160
        /*03b0*/ 	.word	0x00000000
        /*03b4*/ 	.word	0x00000000
        /*03b8*/ 	.short	0x0101
        /*03ba*/ 	.byte	0xff
	.zero		1


	//   ....[43]....
        /*03bc*/ 	.word	0x00002710
        /*03c0*/ 	.word	0x000000ff
        /*03c4*/ 	.word	0x00000000
        /*03c8*/ 	.short	0x010a
        /*03ca*/ 	.byte	0x04
	.zero		1


	//   ....[44]....
        /*03cc*/ 	.word	0x000027a0
        /*03d0*/ 	.word	0x000000ff
        /*03d4*/ 	.word	0x00000000
        /*03d8*/ 	.short	0x010a
        /*03da*/ 	.byte	0x05
	.zero		1


	//   ....[45]....
        /*03dc*/ 	.word	0x00002830
        /*03e0*/ 	.word	0x000000ff
        /*03e4*/ 	.word	0x00000000
        /*03e8*/ 	.short	0x010a
        /*03ea*/ 	.byte	0x05
	.zero		1


	//   ....[46]....
        /*03ec*/ 	.word	0x000028c0
        /*03f0*/ 	.word	0x000000ff
        /*03f4*/ 	.word	0x00000000
        /*03f8*/ 	.short	0x010a
        /*03fa*/ 	.byte	0x05
	.zero		1


	//   ....[47]....
        /*03fc*/ 	.word	0x00002960
        /*0400*/ 	.word	0x00000000
        /*0404*/ 	.word	0x00000000
        /*0408*/ 	.short	0x010a
        /*040a*/ 	.byte	0xff
	.zero		1


	//   ....[48]....
        /*040c*/ 	.word	0x00002aa0
        /*0410*/ 	.word	0x00000002
        /*0414*/ 	.word	0x000000e0
        /*0418*/ 	.short	0x010a
        /*041a*/ 	.byte	0xff
	.zero		1


	//   ....[49]....
        /*041c*/ 	.word	0x00002b00
        /*0420*/ 	.word	0x00000004
        /*0424*/ 	.word	0x00000000
        /*0428*/ 	.short	0x0101
        /*042a*/ 	.byte	0xff
	.zero		1


	//   ....[50]....
        /*042c*/ 	.word	0x00002b20
        /*0430*/ 	.word	0x000000ff
        /*0434*/ 	.word	0x000000b0
        /*0438*/ 	.short	0x010a
        /*043a*/ 	.byte	0x04
	.zero		1


	//   ....[51]....
        /*043c*/ 	.word	0x00002c40
        /*0440*/ 	.word	0x00000002
        /*0444*/ 	.word	0x000000a0
        /*0448*/ 	.short	0x010a
        /*044a*/ 	.byte	0xff
	.zero		1


	//   ....[52]....
        /*044c*/ 	.word	0x00002d50
        /*0450*/ 	.word	0x00000002
        /*0454*/ 	.word	0x00000000
        /*0458*/ 	.short	0x0101
        /*045a*/ 	.byte	0xff
	.zero		1


	//   ....[53]....
        /*045c*/ 	.word	0x00002de0
        /*0460*/ 	.word	0x000000ff
        /*0464*/ 	.word	0x000000b0
        /*0468*/ 	.short	0x0106
        /*046a*/ 	.byte	0x04
	.zero		1


	//   ....[54]....
        /*046c*/ 	.word	0x00002e00
        /*0470*/ 	.word	0x000000ff
        /*0474*/ 	.word	0x000000b0
        /*0478*/ 	.short	0x010a
        /*047a*/ 	.byte	0x04
	.zero		1


	//   ....[55]....
        /*047c*/ 	.word	0x00002e90
        /*0480*/ 	.word	0x000000ff
        /*0484*/ 	.word	0x000000b0
        /*0488*/ 	.short	0x0106
        /*048a*/ 	.byte	0x07
	.zero		1


	//   ....[56]....
        /*048c*/ 	.word	0x00002ed0
        /*0490*/ 	.word	0x00000000
        /*0494*/ 	.word	0x000000b0
        /*0498*/ 	.short	0x010a
        /*049a*/ 	.byte	0xff
	.zero		1


	//   ....[57]....
        /*049c*/ 	.word	0x000033d0
        /*04a0*/ 	.word	0x00000000
        /*04a4*/ 	.word	0x000000a0
        /*04a8*/ 	.short	0x010a
        /*04aa*/ 	.byte	0xff
	.zero		1


	//   ....[58]....
        /*04ac*/ 	.word	0x000034d0
        /*04b0*/ 	.word	0x00000003
        /*04b4*/ 	.word	0x00000000
        /*04b8*/ 	.short	0x0101
        /*04ba*/ 	.byte	0xff
	.zero		1


	//   ....[59]....
        /*04bc*/ 	.word	0x000034e0
        /*04c0*/ 	.word	0x000000ff
        /*04c4*/ 	.word	0x00000000
        /*04c8*/ 	.short	0x010a
        /*04ca*/ 	.byte	0x04
	.zero		1


	//   ....[60]....
        /*04cc*/ 	.word	0x00003500
        /*04d0*/ 	.word	0x000000ff
        /*04d4*/ 	.word	0x000000d0
        /*04d8*/ 	.short	0x010a
        /*04da*/ 	.byte	0x12
	.zero		1


	//   ....[61]....
        /*04dc*/ 	.word	0x000035e0
        /*04e0*/ 	.word	0x000000ff
        /*04e4*/ 	.word	0x00000000
        /*04e8*/ 	.short	0x010a
        /*04ea*/ 	.byte	0x06
	.zero		1


	//   ....[62]....
        /*04ec*/ 	.word	0x000036e0
        /*04f0*/ 	.word	0x000000ff
        /*04f4*/ 	.word	0x00000000
        /*04f8*/ 	.short	0x010a
        /*04fa*/ 	.byte	0x04
	.zero		1


	//   ....[63]....
        /*04fc*/ 	.word	0x000038c0
        /*0500*/ 	.word	0x000000ff
        /*0504*/ 	.word	0x00000000
        /*0508*/ 	.short	0x010a
        /*050a*/ 	.byte	0x04
	.zero		1


	//   ....[64]....
        /*050c*/ 	.word	0x00003950
        /*0510*/ 	.word	0x000000ff
        /*0514*/ 	.word	0x00000000
        /*0518*/ 	.short	0x010a
        /*051a*/ 	.byte	0x04
	.zero		1


	//   ....[65]....
        /*051c*/ 	.word	0x00003e60
        /*0520*/ 	.word	0x0000000c
        /*0524*/ 	.word	0x000000a0
        /*0528*/ 	.short	0x010a
        /*052a*/ 	.byte	0xff
	.zero		1


	//   ....[66]....
        /*052c*/ 	.word	0x00003fd0
        /*0530*/ 	.word	0x00000000
        /*0534*/ 	.word	0x00000000
        /*0538*/ 	.short	0x0101
        /*053a*/ 	.byte	0xff
	.zero		1


	//   ....[67]....
        /*053c*/ 	.word	0x00004460
        /*0540*/ 	.word	0x000000ff
        /*0544*/ 	.word	0x00000098
        /*0548*/ 	.short	0x010a
        /*054a*/ 	.byte	0x15
	.zero		1


	//   ....[68]....
        /*054c*/ 	.word	0x000045e0
        /*0550*/ 	.word	0x000000ff
        /*0554*/ 	.word	0x00000070
        /*0558*/ 	.short	0x010a
        /*055a*/ 	.byte	0x15
	.zero		1


	//   ....[69]....
        /*055c*/ 	.word	0x00004750
        /*0560*/ 	.word	0x000000ff
        /*0564*/ 	.word	0x00000050
        /*0568*/ 	.short	0x010b
        /*056a*/ 	.byte	0x15
	.zero		1


	//   ....[70]....
        /*056c*/ 	.word	0x00004760
        /*0570*/ 	.word	0x000000ff
        /*0574*/ 	.word	0x00000000
        /*0578*/ 	.short	0x0101
        /*057a*/ 	.byte	0x28
	.zero		1


	//   ....[71]....
        /*057c*/ 	.word	0x00004770
        /*0580*/ 	.word	0x000000ff
        /*0584*/ 	.word	0x00000078
        /*0588*/ 	.short	0x010a
        /*058a*/ 	.byte	0x15
	.zero		1


	//   ....[72]....
        /*058c*/ 	.word	0x000048c0
        /*0590*/ 	.word	0x000000ff
        /*0594*/ 	.word	0x00000058
        /*0598*/ 	.short	0x010b
        /*059a*/ 	.byte	0x15
	.zero		1


	//   ....[73]....
        /*059c*/ 	.word	0x000048d0
        /*05a0*/ 	.word	0x000000ff
        /*05a4*/ 	.word	0x00000000
        /*05a8*/ 	.short	0x0101
        /*05aa*/ 	.byte	0x27
	.zero		1


	//   ....[74]....
        /*05ac*/ 	.word	0x000048e0
        /*05b0*/ 	.word	0x000000ff
        /*05b4*/ 	.word	0x00000080
        /*05b8*/ 	.short	0x010a
        /*05ba*/ 	.byte	0x15
	.zero		1


	//   ....[75]....
        /*05bc*/ 	.word	0x00004a20
        /*05c0*/ 	.word	0x000000ff
        /*05c4*/ 	.word	0x00000060
        /*05c8*/ 	.short	0x010b
        /*05ca*/ 	.byte	0x15
	.zero		1


	//   ....[76]....
        /*05cc*/ 	.word	0x00004a30
        /*05d0*/ 	.word	0x000000ff
        /*05d4*/ 	.word	0x00000000
        /*05d8*/ 	.short	0x0101
        /*05da*/ 	.byte	0x26
	.zero		1


	//   ....[77]....
        /*05dc*/ 	.word	0x00004a40
        /*05e0*/ 	.word	0x000000ff
        /*05e4*/ 	.word	0x00000088
        /*05e8*/ 	.short	0x010a
        /*05ea*/ 	.byte	0x15
	.zero		1


	//   ....[78]....
        /*05ec*/ 	.word	0x00004c30
        /*05f0*/ 	.word	0x000000ff
        /*05f4*/ 	.word	0x00000068
        /*05f8*/ 	.short	0x010b
        /*05fa*/ 	.byte	0x15
	.zero		1


	//   ....[79]....
        /*05fc*/ 	.word	0x00004c40
        /*0600*/ 	.word	0x000000ff
        /*0604*/ 	.word	0x00000000
        /*0608*/ 	.short	0x0101
        /*060a*/ 	.byte	0x25
	.zero		1


	//   ....[80]....
        /*060c*/ 	.word	0x00004c70
        /*0610*/ 	.word	0x000000ff
        /*0614*/ 	.word	0x00000070
        /*0618*/ 	.short	0x010a
        /*061a*/ 	.byte	0x15
	.zero		1


	//   ....[81]....
        /*061c*/ 	.word	0x00004c90
        /*0620*/ 	.word	0x000000ff
        /*0624*/ 	.word	0x00000078
        /*0628*/ 	.short	0x010a
        /*062a*/ 	.byte	0x15
	.zero		1


	//   ....[82]....
        /*062c*/ 	.word	0x00004cb0
        /*0630*/ 	.word	0x000000ff
        /*0634*/ 	.word	0x00000080
        /*0638*/ 	.short	0x010a
        /*063a*/ 	.byte	0x15
	.zero		1


	//   ....[83]....
        /*063c*/ 	.word	0x00004cf0
        /*0640*/ 	.word	0x00000000
        /*0644*/ 	.word	0x00000088
        /*0648*/ 	.short	0x010a
        /*064a*/ 	.byte	0xff
	.zero		1


	//   ....[84]....
        /*064c*/ 	.word	0x00005030
        /*0650*/ 	.word	0x00000003
        /*0654*/ 	.word	0x000000a0
        /*0658*/ 	.short	0x010a
        /*065a*/ 	.byte	0xff
	.zero		1


	//   ....[85]....
        /*065c*/ 	.word	0x000051b0
        /*0660*/ 	.word	0x00000000
        /*0664*/ 	.word	0x00000000
        /*0668*/ 	.short	0x0101
        /*066a*/ 	.byte	0xff
	.zero		1


	//   ....[86]....
        /*066c*/ 	.word	0x00005d10
        /*0670*/ 	.word	0x00000003
        /*0674*/ 	.word	0x00000050
        /*0678*/ 	.short	0x010a
        /*067a*/ 	.byte	0xff
	.zero		1


	//   ....[87]....
        /*067c*/ 	.word	0x00005d50
        /*0680*/ 	.word	0x000000b1
        /*0684*/ 	.word	0x000000c0
        /*0688*/ 	.short	0x010a
        /*068a*/ 	.byte	0xff
	.zero		1


	//   ....[88]....
        /*068c*/ 	.word	0x00005e90
        /*0690*/ 	.word	0x00000003
        /*0694*/ 	.word	0x00000050
        /*0698*/ 	.short	0x010a
        /*069a*/ 	.byte	0xff
	.zero		1


	//   ....[89]....
        /*069c*/ 	.word	0x00005fc0
        /*06a0*/ 	.word	0x00000000
        /*06a4*/ 	.word	0x00000000
        /*06a8*/ 	.short	0x0101
        /*06aa*/ 	.byte	0xff
	.zero		1


	//   ....[90]....
        /*06ac*/ 	.word	0x00006040
        /*06b0*/ 	.word	0x000000b1
        /*06b4*/ 	.word	0x000000c0
        /*06b8*/ 	.short	0x010a
        /*06ba*/ 	.byte	0xff
	.zero		1


	//   ....[91]....
        /*06bc*/ 	.word	0x000073f0
        /*06c0*/ 	.word	0x000000be
        /*06c4*/ 	.word	0x00000050
        /*06c8*/ 	.short	0x010a
        /*06ca*/ 	.byte	0xff
	.zero		1


	//   ....[92]....
        /*06cc*/ 	.word	0x000074d0
        /*06d0*/ 	.word	0x000000be
        /*06d4*/ 	.word	0x00000050
        /*06d8*/ 	.short	0x010a
        /*06da*/ 	.byte	0xff
	.zero		1


	//   ....[93]....
        /*06dc*/ 	.word	0x00007600
        /*06e0*/ 	.word	0x00000000
        /*06e4*/ 	.word	0x00000000
        /*06e8*/ 	.short	0x0101
        /*06ea*/ 	.byte	0xff
	.zero		1


	//   ....[94]....
        /*06ec*/ 	.word	0x000089a0
        /*06f0*/ 	.word	0x00000000
        /*06f4*/ 	.word	0x00000050
        /*06f8*/ 	.short	0x010a
        /*06fa*/ 	.byte	0xff
	.zero		1


	//   ....[95]....
        /*06fc*/ 	.word	0x00008a80
        /*0700*/ 	.word	0x00000000
        /*0704*/ 	.word	0x00000050
        /*0708*/ 	.short	0x010a
        /*070a*/ 	.byte	0xff
	.zero		1


	//   ....[96]....
        /*070c*/ 	.word	0x00008bd0
        /*0710*/ 	.word	0x00000002
        /*0714*/ 	.word	0x00000000
        /*0718*/ 	.short	0x0101
        /*071a*/ 	.byte	0xff
	.zero		1


	//   ....[97]....
        /*071c*/ 	.word	0x00009f80
        /*0720*/ 	.word	0x00000000
        /*0724*/ 	.word	0x00000050
        /*0728*/ 	.short	0x010a
        /*072a*/ 	.byte	0xff
	.zero		1


	//   ....[98]....
        /*072c*/ 	.word	0x0000a060
        /*0730*/ 	.word	0x00000000
        /*0734*/ 	.word	0x00000050
        /*0738*/ 	.short	0x010a
        /*073a*/ 	.byte	0xff
	.zero		1


	//   ....[99]....
        /*073c*/ 	.word	0x0000a1b0
        /*0740*/ 	.word	0x00000002
        /*0744*/ 	.word	0x00000000
        /*0748*/ 	.short	0x0101
        /*074a*/ 	.byte	0xff
	.zero		1


	//   ....[100]....
        /*074c*/ 	.word	0x0000a7b0
        /*0750*/ 	.word	0x000000ff
        /*0754*/ 	.word	0x00000000
        /*0758*/ 	.short	0x0101
        /*075a*/ 	.byte	0x04
	.zero		1


	//   ....[101]....
        /*075c*/ 	.word	0x0000b640
        /*0760*/ 	.word	0x00000000
        /*0764*/ 	.word	0x000000f0
        /*0768*/ 	.short	0x010a
        /*076a*/ 	.byte	0xff
	.zero		1


	//   ....[102]....
        /*076c*/ 	.word	0x0000b6a0
        /*0770*/ 	.word	0x00000000
        /*0774*/ 	.word	0x00000028
        /*0778*/ 	.short	0x010a
        /*077a*/ 	.byte	0xff
	.zero		1


	//   ....[103]....
        /*077c*/ 	.word	0x0000b700
        /*0780*/ 	.word	0x00000000
        /*0784*/ 	.word	0x00000028
        /*0788*/ 	.short	0x010a
        /*078a*/ 	.byte	0xff
	.zero		1


	//   ....[104]....
        /*078c*/ 	.word	0x0000b750
        /*0790*/ 	.word	0x00000003
        /*0794*/ 	.word	0x000000a0
        /*0798*/ 	.short	0x010a
        /*079a*/ 	.byte	0xff
	.zero		1


	//   ....[105]....
        /*079c*/ 	.word	0x0000b7b0
        /*07a0*/ 	.word	0x00000000
        /*07a4*/ 	.word	0x00000000
        /*07a8*/ 	.short	0x010a
        /*07aa*/ 	.byte	0xff
	.zero		1


	//   ....[106]....
        /*07ac*/ 	.word	0x0000b810
        /*07b0*/ 	.word	0x00000000
        /*07b4*/ 	.word	0x00000000
        /*07b8*/ 	.short	0x010a
        /*07ba*/ 	.byte	0xff
	.zero		1


	//   ....[107]....
        /*07bc*/ 	.word	0x0000b870
        /*07c0*/ 	.word	0x00000000
        /*07c4*/ 	.word	0x00000000
        /*07c8*/ 	.short	0x010a
        /*07ca*/ 	.byte	0xff
	.zero		1


	//   ....[108]....
        /*07cc*/ 	.word	0x0000b8d0
        /*07d0*/ 	.word	0x00000000
        /*07d4*/ 	.word	0x00000000
        /*07d8*/ 	.short	0x010a
        /*07da*/ 	.byte	0xff
	.zero		1


	//   ....[109]....
        /*07dc*/ 	.word	0x0000b920
        /*07e0*/ 	.word	0x00000002
        /*07e4*/ 	.word	0x000000e0
        /*07e8*/ 	.short	0x010a
        /*07ea*/ 	.byte	0xff
	.zero		1


	//   ....[110]....
        /*07ec*/ 	.word	0x0000b980
        /*07f0*/ 	.word	0x00000002
        /*07f4*/ 	.word	0x000000b0
        /*07f8*/ 	.short	0x010a
        /*07fa*/ 	.byte	0xff
	.zero		1


	//   ....[111]....
        /*07fc*/ 	.word	0x0000b9d0
        /*0800*/ 	.word	0x00000002
        /*0804*/ 	.word	0x000000a0
        /*0808*/ 	.short	0x010a
        /*080a*/ 	.byte	0xff
	.zero		1


	//   ....[112]....
        /*080c*/ 	.word	0x0000ba30
        /*0810*/ 	.word	0x00000000
        /*0814*/ 	.word	0x000000b0
        /*0818*/ 	.short	0x010a
        /*081a*/ 	.byte	0xff
	.zero		1


	//   ....[113]....
        /*081c*/ 	.word	0x0000ba80
        /*0820*/ 	.word	0x00000000
        /*0824*/ 	.word	0x000000a0
        /*0828*/ 	.short	0x010a
        /*082a*/ 	.byte	0xff
	.zero		1


	//   ....[114]....
        /*082c*/ 	.word	0x0000bae0
        /*0830*/ 	.word	0x00000003
        /*0834*/ 	.word	0x000000d0
        /*0838*/ 	.short	0x010a
        /*083a*/ 	.byte	0xff
	.zero		1


	//   ....[115]....
        /*083c*/ 	.word	0x0000bb40
        /*0840*/ 	.word	0x00000000
        /*0844*/ 	.word	0x00000000
        /*0848*/ 	.short	0x010a
        /*084a*/ 	.byte	0xff
	.zero		1


	//   ....[116]....
        /*084c*/ 	.word	0x0000bba0
        /*0850*/ 	.word	0x00000000
        /*0854*/ 	.word	0x00000000
        /*0858*/ 	.short	0x010a
        /*085a*/ 	.byte	0xff
	.zero		1


	//   ....[117]....
        /*085c*/ 	.word	0x0000bc00
        /*0860*/ 	.word	0x00000000
        /*0864*/ 	.word	0x00000000
        /*0868*/ 	.short	0x010a
        /*086a*/ 	.byte	0xff
	.zero		1


	//   ....[118]....
        /*086c*/ 	.word	0x0000bc50
        /*0870*/ 	.word	0x0000000c
        /*0874*/ 	.word	0x000000a0
        /*0878*/ 	.short	0x010a
        /*087a*/ 	.byte	0xff
	.zero		1


	//   ....[119]....
        /*087c*/ 	.word	0x0000bcb0
        /*0880*/ 	.word	0x00000000
        /*0884*/ 	.word	0x00000098
        /*0888*/ 	.short	0x010a
        /*088a*/ 	.byte	0xff
	.zero		1


	//   ....[120]....
        /*088c*/ 	.word	0x0000bd10
        /*0890*/ 	.word	0x00000000
        /*0894*/ 	.word	0x00000070
        /*0898*/ 	.short	0x010a
        /*089a*/ 	.byte	0xff
	.zero		1


	//   ....[121]....
        /*089c*/ 	.word	0x0000bd70
        /*08a0*/ 	.word	0x00000000
        /*08a4*/ 	.word	0x00000078
        /*08a8*/ 	.short	0x010a
        /*08aa*/ 	.byte	0xff
	.zero		1


	//   ....[122]....
        /*08ac*/ 	.word	0x0000bdd0
        /*08b0*/ 	.word	0x00000000
        /*08b4*/ 	.word	0x00000080
        /*08b8*/ 	.short	0x010a
        /*08ba*/ 	.byte	0xff
	.zero		1


	//   ....[123]....
        /*08bc*/ 	.word	0x0000be30
        /*08c0*/ 	.word	0x00000000
        /*08c4*/ 	.word	0x00000088
        /*08c8*/ 	.short	0x010a
        /*08ca*/ 	.byte	0xff
	.zero		1


	//   ....[124]....
        /*08cc*/ 	.word	0x0000be90
        /*08d0*/ 	.word	0x00000000
        /*08d4*/ 	.word	0x00000070
        /*08d8*/ 	.short	0x010a
        /*08da*/ 	.byte	0xff
	.zero		1


	//   ....[125]....
        /*08dc*/ 	.word	0x0000bef0
        /*08e0*/ 	.word	0x00000000
        /*08e4*/ 	.word	0x00000078
        /*08e8*/ 	.short	0x010a
        /*08ea*/ 	.byte	0xff
	.zero		1


	//   ....[126]....
        /*08ec*/ 	.word	0x0000bf50
        /*08f0*/ 	.word	0x00000000
        /*08f4*/ 	.word	0x00000080
        /*08f8*/ 	.short	0x010a
        /*08fa*/ 	.byte	0xff
	.zero		1


	//   ....[127]....
        /*08fc*/ 	.word	0x0000bfa0
        /*0900*/ 	.word	0x00000003
        /*0904*/ 	.word	0x000000a0
        /*0908*/ 	.short	0x010a
        /*090a*/ 	.byte	0xff
	.zero		1


	//   ....[128]....
        /*090c*/ 	.word	0x0000bff0
        /*0910*/ 	.word	0x00000003
        /*0914*/ 	.word	0x00000050
        /*0918*/ 	.short	0x010a
        /*091a*/ 	.byte	0xff
	.zero		1


	//   ....[129]....
        /*091c*/ 	.word	0x0000c040
        /*0920*/ 	.word	0x000000b1
        /*0924*/ 	.word	0x000000c0
        /*0928*/ 	.short	0x010a
        /*092a*/ 	.byte	0xff
	.zero		1


	//   ....[130]....
        /*092c*/ 	.word	0x0000c090
        /*0930*/ 	.word	0x000000be
        /*0934*/ 	.word	0x00000050
        /*0938*/ 	.short	0x010a
        /*093a*/ 	.byte	0xff
	.zero		1


	//   ....[131]....
        /*093c*/ 	.word	0x0000c0e0
        /*0940*/ 	.word	0x00000000
        /*0944*/ 	.word	0x00000050
        /*0948*/ 	.short	0x010a
        /*094a*/ 	.byte	0xff
	.zero		1


	//   ....[132]....
        /*094c*/ 	.word	0x0000c130
        /*0950*/ 	.word	0x00000000
        /*0954*/ 	.word	0x00000050
        /*0958*/ 	.short	0x010a
        /*095a*/ 	.byte	0xff
	.zero		1


	//----- nvinfo : EIATTR_NUM_MBARRIERS
	.align		4
.L_48:
        /*095c*/ 	.byte	0x03, 0x38
        /*095e*/ 	.short	0x0020


	//----- nvinfo : EIATTR_EXIT_INSTR_OFFSETS
	.align		4
        /*0960*/ 	.byte	0x04, 0x1c
        /*0962*/ 	.short	(.L_50 - .L_49)


	//   ....[0]....
.L_49:
        /*0964*/ 	.word	0x00002990


	//   ....[1]....
        /*0968*/ 	.word	0x00002ea0


	//   ....[2]....
        /*096c*/ 	.word	0x00002f00


	//   ....[3]....
        /*0970*/ 	.word	0x00003bb0


	//   ....[4]....
        /*0974*/ 	.word	0x00004d20


	//   ....[5]....
        /*0978*/ 	.word	0x00004d60


	//   ....[6]....
        /*097c*/ 	.word	0x0000b630


	//----- nvinfo : EIATTR_MAX_THREADS
	.align		4
.L_50:
        /*0980*/ 	.byte	0x04, 0x05
        /*0982*/ 	.short	(.L_52 - .L_51)
.L_51:
        /*0984*/ 	.word	0x00000100
        /*0988*/ 	.word	0x00000001
        /*098c*/ 	.word	0x00000001


	//----- nvinfo : EIATTR_CRS_STACK_SIZE
	.align		4
.L_52:
        /*0990*/ 	.byte	0x04, 0x1e
        /*0992*/ 	.short	(.L_54 - .L_53)
.L_53:
        /*0994*/ 	.word	0x00000000


	//----- nvinfo : EIATTR_CBANK_PARAM_SIZE
	.align		4
.L_54:
        /*0998*/ 	.byte	0x03, 0x19
        /*099a*/ 	.short	0x0800


	//----- nvinfo : EIATTR_PARAM_CBANK
	.align		4
        /*099c*/ 	.byte	0x04, 0x0a
        /*099e*/ 	.short	(.L_56 - .L_55)
	.align		4
.L_55:
        /*09a0*/ 	.word	index@(.nv.constant0._ZN7cutlass13device_kernelINS_4gemm6kernel13GemmUniversalIN4cute5tupleIJiiiiEEENS1_10collective13CollectiveMmaINS1_35MainloopSm100TmaUmmaWarpSpecializedILi5ELi2ELi2ENS5_IJNS4_1CILi1EEENSA_ILi2EEESB_EEEEENS5_IJNSA_ILi128EEENSA_ILi256EEENSA_ILi32EEEEEENS_12float_e5m2_tENS5_IJlSB_lEEESJ_SK_NS4_8TiledMMAINS4_8MMA_AtomIJNS4_10MMA_TraitsINS4_19SM100_MMA_F8F6F4_SSEJSJ_SJ_fSF_SG_NS4_17integral_constantINS4_4UMMA5MajorELSR_0EEESS_NSP_INSQ_7ScaleInELST_0EEESU_EEEEEENS4_6LayoutINS5_IJSB_SB_SB_EEENS5_IJNSA_ILi0EEESZ_SZ_EEEEENS5_IJNS4_10UnderscoreES12_S12_EEEEENS4_23SM90_TMA_LOAD_MULTICASTENS4_14ComposedLayoutINS4_7SwizzleILi1ELi4ELi3EEENS4_18smem_ptr_flag_bitsILi8EEENSX_INS5_IJNSA_ILi8EEESH_EEENS5_IJSH_SB_EEEEEEEvNS4_8identityENS4_13SM90_TMA_LOADES1F_vS1G_EENS_8epilogue10collective18CollectiveEpilogueINS1J_23Sm100TmaWarpSpecializedILi4ELi2ELi64ELb0ELb0EEEJSI_NS5_IJNSX_ISF_SB_EENSX_INSA_ILi64EEESB_EEEEESJ_SK_SJ_SK_NS1J_6fusion15FusionCallbacksIS1N_NS1S_17LinearCombinationISJ_fSJ_fLNS_15FloatRoundStyleE2EEESI_S1R_JEEENS4_5SM1004TMEM4LOAD26SM100_TMEM_LOAD_32dp32b64xES1H_NS16_INS17_ILi2ELi4ELi3EEES1A_NSX_INS5_IJS1B_S1P_EEENS5_IJS1P_SB_EEEEEEENS4_39AutoVectorizingCopyWithAssumedAlignmentILi128EEENS4_14SM90_TMA_STOREES26_S28_S28_EEEvvEEEEvNT_6ParamsE)
        /*09a4*/ 	.short	0x0380
        /*09a6*/ 	.short	0x0800


	//----- nvinfo : EIATTR_SW_WAR
	.align		4
.L_56:
        /*09a8*/ 	.byte	0x04, 0x36
        /*09aa*/ 	.short	(.L_58 - .L_57)
.L_57:
        /*09ac*/ 	.word	0x00000008
.L_58:


//--------------------- .nv.callgraph             --------------------------
	.section	.nv.callgraph,"",@"SHT_CUDA_CALLGRAPH"
	.align	4
	.sectionentsize	8
	.align		4
        /*0000*/ 	.word	0x00000000
	.align		4
        /*0004*/ 	.word	0xffffffff
	.align		4
        /*0008*/ 	.word	index@(_ZN7cutlass13device_kernelINS_4gemm6kernel13GemmUniversalIN4cute5tupleIJiiiiEEENS1_10collective13CollectiveMmaINS1_35MainloopSm100TmaUmmaWarpSpecializedILi5ELi2ELi2ENS5_IJNS4_1CILi1EEENSA_ILi2EEESB_EEEEENS5_IJNSA_ILi128EEENSA_ILi256EEENSA_ILi32EEEEEENS_12float_e5m2_tENS5_IJlSB_lEEESJ_SK_NS4_8TiledMMAINS4_8MMA_AtomIJNS4_10MMA_TraitsINS4_19SM100_MMA_F8F6F4_SSEJSJ_SJ_fSF_SG_NS4_17integral_constantINS4_4UMMA5MajorELSR_0EEESS_NSP_INSQ_7ScaleInELST_0EEESU_EEEEEENS4_6LayoutINS5_IJSB_SB_SB_EEENS5_IJNSA_ILi0EEESZ_SZ_EEEEENS5_IJNS4_10UnderscoreES12_S12_EEEEENS4_23SM90_TMA_LOAD_MULTICASTENS4_14ComposedLayoutINS4_7SwizzleILi1ELi4ELi3EEENS4_18smem_ptr_flag_bitsILi8EEENSX_INS5_IJNSA_ILi8EEESH_EEENS5_IJSH_SB_EEEEEEEvNS4_8identityENS4_13SM90_TMA_LOADES1F_vS1G_EENS_8epilogue10collective18CollectiveEpilogueINS1J_23Sm100TmaWarpSpecializedILi4ELi2ELi64ELb0ELb0EEEJSI_NS5_IJNSX_ISF_SB_EENSX_INSA_ILi64EEESB_EEEEESJ_SK_SJ_SK_NS1J_6fusion15FusionCallbacksIS1N_NS1S_17LinearCombinationISJ_fSJ_fLNS_15FloatRoundStyleE2EEESI_S1R_JEEENS4_5SM1004TMEM4LOAD26SM100_TMEM_LOAD_32dp32b64xES1H_NS16_INS17_ILi2ELi4ELi3EEES1A_NSX_INS5_IJS1B_S1P_EEENS5_IJS1P_SB_EEEEEEENS4_39AutoVectorizingCopyWithAssumedAlignmentILi128EEENS4_14SM90_TMA_STOREES26_S28_S28_EEEvvEEEEvNT_6ParamsE)
	.align		4
        /*000c*/ 	.word	index@(__assertfail)
	.align		4
        /*0010*/ 	.word	0x00000000
	.align		4
        /*0014*/ 	.word	0xfffffffe
	.align		4
        /*0018*/ 	.word	0x00000000
	.align		4
        /*001c*/ 	.word	0xfffffffd
	.align		4
        /*0020*/ 	.word	0x00000000
	.align		4
        /*0024*/ 	.word	0xfffffffc


//--------------------- .nv.constant4             --------------------------
	.section	.nv.constant4,"a",@progbits
	.align	8
	.align		8
.nv.constant4:
        /*0000*/ 	.dword	__assertfail
	.align		8
        /*0008*/ 	.dword	__unnamed_1
	.align		8
        /*0010*/ 	.dword	__unnamed_2
	.align		8
        /*0018*/ 	.dword	__unnamed_3
	.align		8
        /*0020*/ 	.dword	_ZN39_INTERNAL_23b38fdb_4_k_cu_d818c8bb_86824cuda3std3__45__cpo5beginE
	.align		8
        /*0028*/ 	.dword	_ZN39_INTERNAL_23b38fdb_4_k_cu_d818c8bb_86824cuda3std3__45__cpo3endE
	.align		8
        /*0030*/ 	.dword	_ZN39_INTERNAL_23b38fdb_4_k_cu_d818c8bb_86824cuda3std3__45__cpo6cbeginE
	.align		8
        /*0038*/ 	.dword	_ZN39_INTERNAL_23b38fdb_4_k_cu_d818c8bb_86824cuda3std3__45__cpo4cendE
	.align		8
        /*0040*/ 	.dword	_ZN39_INTERNAL_23b38fdb_4_k_cu_d818c8bb_86824cuda3std3__441_GLOBAL__N__23b38fdb_4_k_cu_d818c8bb_86826ignoreE
	.align		8
        /*0048*/ 	.dword	_ZN39_INTERNAL_23b38fdb_4_k_cu_d818c8bb_86824cuda3std3__419piecewise_constructE
	.align		8
        /*0050*/ 	.dword	_ZN39_INTERNAL_23b38fdb_4_k_cu_d818c8bb_86824cuda3std3__48in_placeE
	.align		8
        /*0058*/ 	.dword	_ZN39_INTERNAL_23b38fdb_4_k_cu_d818c8bb_86824cuda3std6ranges3__45__cpo4swapE
	.align		8
        /*0060*/ 	.dword	_ZN39_INTERNAL_23b38fdb_4_k_cu_d818c8bb_86824cuda3std6ranges3__45__cpo9iter_moveE
	.align		8
        /*0068*/ 	.dword	_ZN39_INTERNAL_23b38fdb_4_k_cu_d818c8bb_86824cute7productE
	.align		8
        /*0070*/ 	.dword	_ZN39_INTERNAL_23b38fdb_4_k_cu_d818c8bb_86824cute1_E
	.align		8
        /*0078*/ 	.dword	$str$25
	.align		8
        /*0080*/ 	.dword	$str$26
	.align		8
        /*0088*/ 	.dword	$str$27
	.align		8
        /*0090*/ 	.dword	$str$28


//--------------------- .text._ZN7cutlass13device_kernelINS_4gemm6kernel13GemmUniversalIN4cute5tupleIJiiiiEEENS1_10collective13CollectiveMmaINS1_35MainloopSm100TmaUmmaWarpSpecializedILi5ELi2ELi2ENS5_IJNS4_1CILi1EEENSA_ILi2EEESB_EEEEENS5_IJNSA_ILi128EEENSA_ILi256EEENSA_ILi32EEEEEENS_12float_e5m2_tENS5_IJlSB_lEEESJ_SK_NS4_8TiledMMAINS4_8MMA_AtomIJNS4_10MMA_TraitsINS4_19SM100_MMA_F8F6F4_SSEJSJ_SJ_fSF_SG_NS4_17integral_constantINS4_4UMMA5MajorELSR_0EEESS_NSP_INSQ_7ScaleInELST_0EEESU_EEEEEENS4_6LayoutINS5_IJSB_SB_SB_EEENS5_IJNSA_ILi0EEESZ_SZ_EEEEENS5_IJNS4_10UnderscoreES12_S12_EEEEENS4_23SM90_TMA_LOAD_MULTICASTENS4_14ComposedLayoutINS4_7SwizzleILi1ELi4ELi3EEENS4_18smem_ptr_flag_bitsILi8EEENSX_INS5_IJNSA_ILi8EEESH_EEENS5_IJSH_SB_EEEEEEEvNS4_8identityENS4_13SM90_TMA_LOADES1F_vS1G_EENS_8epilogue10collective18CollectiveEpilogueINS1J_23Sm100TmaWarpSpecializedILi4ELi2ELi64ELb0ELb0EEEJSI_NS5_IJNSX_ISF_SB_EENSX_INSA_ILi64EEESB_EEEEESJ_SK_SJ_SK_NS1J_6fusion15FusionCallbacksIS1N_NS1S_17LinearCombinationISJ_fSJ_fLNS_15FloatRoundStyleE2EEESI_S1R_JEEENS4_5SM1004TMEM4LOAD26SM100_TMEM_LOAD_32dp32b64xES1H_NS16_INS17_ILi2ELi4ELi3EEES1A_NSX_INS5_IJS1B_S1P_EEENS5_IJS1P_SB_EEEEEEENS4_39AutoVectorizingCopyWithAssumedAlignmentILi128EEENS4_14SM90_TMA_STOREES26_S28_S28_EEEvvEEEEvNT_6ParamsE --------------------------
	.section	.text._ZN7cutlass13device_kernelINS_4gemm6kernel13GemmUniversalIN4cute5tupleIJiiiiEEENS1_10collective13CollectiveMmaINS1_35MainloopSm100TmaUmmaWarpSpecializedILi5ELi2ELi2ENS5_IJNS4_1CILi1EEENSA_ILi2EEESB_EEEEENS5_IJNSA_ILi128EEENSA_ILi256EEENSA_ILi32EEEEEENS_12float_e5m2_tENS5_IJlSB_lEEESJ_SK_NS4_8TiledMMAINS4_8MMA_AtomIJNS4_10MMA_TraitsINS4_19SM100_MMA_F8F6F4_SSEJSJ_SJ_fSF_SG_NS4_17integral_constantINS4_4UMMA5MajorELSR_0EEESS_NSP_INSQ_7ScaleInELST_0EEESU_EEEEEENS4_6LayoutINS5_IJSB_SB_SB_EEENS5_IJNSA_ILi0EEESZ_SZ_EEEEENS5_IJNS4_10UnderscoreES12_S12_EEEEENS4_23SM90_TMA_LOAD_MULTICASTENS4_14ComposedLayoutINS4_7SwizzleILi1ELi4ELi3EEENS4_18smem_ptr_flag_bitsILi8EEENSX_INS5_IJNSA_ILi8EEESH_EEENS5_IJSH_SB_EEEEEEEvNS4_8identityENS4_13SM90_TMA_LOADES1F_vS1G_EENS_8epilogue10collective18CollectiveEpilogueINS1J_23Sm100TmaWarpSpecializedILi4ELi2ELi64ELb0ELb0EEEJSI_NS5_IJNSX_ISF_SB_EENSX_INSA_ILi64EEESB_EEEEESJ_SK_SJ_SK_NS1J_6fusion15FusionCallbacksIS1N_NS1S_17LinearCombinationISJ_fSJ_fLNS_15FloatRoundStyleE2EEESI_S1R_JEEENS4_5SM1004TMEM4LOAD26SM100_TMEM_LOAD_32dp32b64xES1H_NS16_INS17_ILi2ELi4ELi3EEES1A_NSX_INS5_IJS1B_S1P_EEENS5_IJS1P_SB_EEEEEEENS4_39AutoVectorizingCopyWithAssumedAlignmentILi128EEENS4_14SM90_TMA_STOREES26_S28_S28_EEEvvEEEEvNT_6ParamsE,"ax",@progbits
	.align	128
.text._ZN7cutlass13device_kernelINS_4gemm6kernel13GemmUniversalIN4cute5tupleIJiiiiEEENS1_10collective13CollectiveMmaINS1_35MainloopSm100TmaUmmaWarpSpecializedILi5ELi2ELi2ENS5_IJNS4_1CILi1EEENSA_ILi2EEESB_EEEEENS5_IJNSA_ILi128EEENSA_ILi256EEENSA_ILi32EEEEEENS_12float_e5m2_tENS5_IJlSB_lEEESJ_SK_NS4_8TiledMMAINS4_8MMA_AtomIJNS4_10MMA_TraitsINS4_19SM100_MMA_F8F6F4_SSEJSJ_SJ_fSF_SG_NS4_17integral_constantINS4_4UMMA5MajorELSR_0EEESS_NSP_INSQ_7ScaleInELST_0EEESU_EEEEEENS4_6LayoutINS5_IJSB_SB_SB_EEENS5_IJNSA_ILi0EEESZ_SZ_EEEEENS5_IJNS4_10UnderscoreES12_S12_EEEEENS4_23SM90_TMA_LOAD_MULTICASTENS4_14ComposedLayoutINS4_7SwizzleILi1ELi4ELi3EEENS4_18smem_ptr_flag_bitsILi8EEENSX_INS5_IJNSA_ILi8EEESH_EEENS5_IJSH_SB_EEEEEEEvNS4_8identityENS4_13SM90_TMA_LOADES1F_vS1G_EENS_8epilogue10collective18CollectiveEpilogueINS1J_23Sm100TmaWarpSpecializedILi4ELi2ELi64ELb0ELb0EEEJSI_NS5_IJNSX_ISF_SB_EENSX_INSA_ILi64EEESB_EEEEESJ_SK_SJ_SK_NS1J_6fusion15FusionCallbacksIS1N_NS1S_17LinearCombinationISJ_fSJ_fLNS_15FloatRoundStyleE2EEESI_S1R_JEEENS4_5SM1004TMEM4LOAD26SM100_TMEM_LOAD_32dp32b64xES1H_NS16_INS17_ILi2ELi4ELi3EEES1A_NSX_INS5_IJS1B_S1P_EEENS5_IJS1P_SB_EEEEEEENS4_39AutoVectorizingCopyWithAssumedAlignmentILi128EEENS4_14SM90_TMA_STOREES26_S28_S28_EEEvvEEEEvNT_6ParamsE:
        .type           _ZN7cutlass13device_kernelINS_4gemm6kernel13GemmUniversalIN4cute5tupleIJiiiiEEENS1_10collective13CollectiveMmaINS1_35MainloopSm100TmaUmmaWarpSpecializedILi5ELi2ELi2ENS5_IJNS4_1CILi1EEENSA_ILi2EEESB_EEEEENS5_IJNSA_ILi128EEENSA_ILi256EEENSA_ILi32EEEEEENS_12float_e5m2_tENS5_IJlSB_lEEESJ_SK_NS4_8TiledMMAINS4_8MMA_AtomIJNS4_10MMA_TraitsINS4_19SM100_MMA_F8F6F4_SSEJSJ_SJ_fSF_SG_NS4_17integral_constantINS4_4UMMA5MajorELSR_0EEESS_NSP_INSQ_7ScaleInELST_0EEESU_EEEEEENS4_6LayoutINS5_IJSB_SB_SB_EEENS5_IJNSA_ILi0EEESZ_SZ_EEEEENS5_IJNS4_10UnderscoreES12_S12_EEEEENS4_23SM90_TMA_LOAD_MULTICASTENS4_14ComposedLayoutINS4_7SwizzleILi1ELi4ELi3EEENS4_18smem_ptr_flag_bitsILi8EEENSX_INS5_IJNSA_ILi8EEESH_EEENS5_IJSH_SB_EEEEEEEvNS4_8identityENS4_13SM90_TMA_LOADES1F_vS1G_EENS_8epilogue10collective18CollectiveEpilogueINS1J_23Sm100TmaWarpSpecializedILi4ELi2ELi64ELb0ELb0EEEJSI_NS5_IJNSX_ISF_SB_EENSX_INSA_ILi64EEESB_EEEEESJ_SK_SJ_SK_NS1J_6fusion15FusionCallbacksIS1N_NS1S_17LinearCombinationISJ_fSJ_fLNS_15FloatRoundStyleE2EEESI_S1R_JEEENS4_5SM1004TMEM4LOAD26SM100_TMEM_LOAD_32dp32b64xES1H_NS16_INS17_ILi2ELi4ELi3EEES1A_NSX_INS5_IJS1B_S1P_EEENS5_IJS1P_SB_EEEEEEENS4_39AutoVectorizingCopyWithAssumedAlignmentILi128EEENS4_14SM90_TMA_STOREES26_S28_S28_EEEvvEEEEvNT_6ParamsE,@function
        .size           _ZN7cutlass13device_kernelINS_4gemm6kernel13GemmUniversalIN4cute5tupleIJiiiiEEENS1_10collective13CollectiveMmaINS1_35MainloopSm100TmaUmmaWarpSpecializedILi5ELi2ELi2ENS5_IJNS4_1CILi1EEENSA_ILi2EEESB_EEEEENS5_IJNSA_ILi128EEENSA_ILi256EEENSA_ILi32EEEEEENS_12float_e5m2_tENS5_IJlSB_lEEESJ_SK_NS4_8TiledMMAINS4_8MMA_AtomIJNS4_10MMA_TraitsINS4_19SM100_MMA_F8F6F4_SSEJSJ_SJ_fSF_SG_NS4_17integral_constantINS4_4UMMA5MajorELSR_0EEESS_NSP_INSQ_7ScaleInELST_0EEESU_EEEEEENS4_6LayoutINS5_IJSB_SB_SB_EEENS5_IJNSA_ILi0EEESZ_SZ_EEEEENS5_IJNS4_10UnderscoreES12_S12_EEEEENS4_23SM90_TMA_LOAD_MULTICASTENS4_14ComposedLayoutINS4_7SwizzleILi1ELi4ELi3EEENS4_18smem_ptr_flag_bitsILi8EEENSX_INS5_IJNSA_ILi8EEESH_EEENS5_IJSH_SB_EEEEEEEvNS4_8identityENS4_13SM90_TMA_LOADES1F_vS1G_EENS_8epilogue10collective18CollectiveEpilogueINS1J_23Sm100TmaWarpSpecializedILi4ELi2ELi64ELb0ELb0EEEJSI_NS5_IJNSX_ISF_SB_EENSX_INSA_ILi64EEESB_EEEEESJ_SK_SJ_SK_NS1J_6fusion15FusionCallbacksIS1N_NS1S_17LinearCombinationISJ_fSJ_fLNS_15FloatRoundStyleE2EEESI_S1R_JEEENS4_5SM1004TMEM4LOAD26SM100_TMEM_LOAD_32dp32b64xES1H_NS16_INS17_ILi2ELi4ELi3EEES1A_NSX_INS5_IJS1B_S1P_EEENS5_IJS1P_SB_EEEEEEENS4_39AutoVectorizingCopyWithAssumedAlignmentILi128EEENS4_14SM90_TMA_STOREES26_S28_S28_EEEvvEEEEvNT_6ParamsE,(.L_x_177 - _ZN7cutlass13device_kernelINS_4gemm6kernel13GemmUniversalIN4cute5tupleIJiiiiEEENS1_10collective13CollectiveMmaINS1_35MainloopSm100TmaUmmaWarpSpecializedILi5ELi2ELi2ENS5_IJNS4_1CILi1EEENSA_ILi2EEESB_EEEEENS5_IJNSA_ILi128EEENSA_ILi256EEENSA_ILi32EEEEEENS_12float_e5m2_tENS5_IJlSB_lEEESJ_SK_NS4_8TiledMMAINS4_8MMA_AtomIJNS4_10MMA_TraitsINS4_19SM100_MMA_F8F6F4_SSEJSJ_SJ_fSF_SG_NS4_17integral_constantINS4_4UMMA5MajorELSR_0EEESS_NSP_INSQ_7ScaleInELST_0EEESU_EEEEEENS4_6LayoutINS5_IJSB_SB_SB_EEENS5_IJNSA_ILi0EEESZ_SZ_EEEEENS5_IJNS4_10UnderscoreES12_S12_EEEEENS4_23SM90_TMA_LOAD_MULTICASTENS4_14ComposedLayoutINS4_7SwizzleILi1ELi4ELi3EEENS4_18smem_ptr_flag_bitsILi8EEENSX_INS5_IJNSA_ILi8EEESH_EEENS5_IJSH_SB_EEEEEEEvNS4_8identityENS4_13SM90_TMA_LOADES1F_vS1G_EENS_8epilogue10collective18CollectiveEpilogueINS1J_23Sm100TmaWarpSpecializedILi4ELi2ELi64ELb0ELb0EEEJSI_NS5_IJNSX_ISF_SB_EENSX_INSA_ILi64EEESB_EEEEESJ_SK_SJ_SK_NS1J_6fusion15FusionCallbacksIS1N_NS1S_17LinearCombinationISJ_fSJ_fLNS_15FloatRoundStyleE2EEESI_S1R_JEEENS4_5SM1004TMEM4LOAD26SM100_TMEM_LOAD_32dp32b64xES1H_NS16_INS17_ILi2ELi4ELi3EEES1A_NSX_INS5_IJS1B_S1P_EEENS5_IJS1P_SB_EEEEEEENS4_39AutoVectorizingCopyWithAssumedAlignmentILi128EEENS4_14SM90_TMA_STOREES26_S28_S28_EEEvvEEEEvNT_6ParamsE)
        .other          _ZN7cutlass13device_kernelINS_4gemm6kernel13GemmUniversalIN4cute5tupleIJiiiiEEENS1_10collective13CollectiveMmaINS1_35MainloopSm100TmaUmmaWarpSpecializedILi5ELi2ELi2ENS5_IJNS4_1CILi1EEENSA_ILi2EEESB_EEEEENS5_IJNSA_ILi128EEENSA_ILi256EEENSA_ILi32EEEEEENS_12float_e5m2_tENS5_IJlSB_lEEESJ_SK_NS4_8TiledMMAINS4_8MMA_AtomIJNS4_10MMA_TraitsINS4_19SM100_MMA_F8F6F4_SSEJSJ_SJ_fSF_SG_NS4_17integral_constantINS4_4UMMA5MajorELSR_0EEESS_NSP_INSQ_7ScaleInELST_0EEESU_EEEEEENS4_6LayoutINS5_IJSB_SB_SB_EEENS5_IJNSA_ILi0EEESZ_SZ_EEEEENS5_IJNS4_10UnderscoreES12_S12_EEEEENS4_23SM90_TMA_LOAD_MULTICASTENS4_14ComposedLayoutINS4_7SwizzleILi1ELi4ELi3EEENS4_18smem_ptr_flag_bitsILi8EEENSX_INS5_IJNSA_ILi8EEESH_EEENS5_IJSH_SB_EEEEEEEvNS4_8identityENS4_13SM90_TMA_LOADES1F_vS1G_EENS_8epilogue10collective18CollectiveEpilogueINS1J_23Sm100TmaWarpSpecializedILi4ELi2ELi64ELb0ELb0EEEJSI_NS5_IJNSX_ISF_SB_EENSX_INSA_ILi64EEESB_EEEEESJ_SK_SJ_SK_NS1J_6fusion15FusionCallbacksIS1N_NS1S_17LinearCombinationISJ_fSJ_fLNS_15FloatRoundStyleE2EEESI_S1R_JEEENS4_5SM1004TMEM4LOAD26SM100_TMEM_LOAD_32dp32b64xES1H_NS16_INS17_ILi2ELi4ELi3EEES1A_NSX_INS5_IJS1B_S1P_EEENS5_IJS1P_SB_EEEEEEENS4_39AutoVectorizingCopyWithAssumedAlignmentILi128EEENS4_14SM90_TMA_STOREES26_S28_S28_EEEvvEEEEvNT_6ParamsE,@"STO_CUDA_ENTRY STV_DEFAULT"
_ZN7cutlass13device_kernelINS_4gemm6kernel13GemmUniversalIN4cute5tupleIJiiiiEEENS1_10collective13CollectiveMmaINS1_35MainloopSm100TmaUmmaWarpSpecializedILi5ELi2ELi2ENS5_IJNS4_1CILi1EEENSA_ILi2EEESB_EEEEENS5_IJNSA_ILi128EEENSA_ILi256EEENSA_ILi32EEEEEENS_12float_e5m2_tENS5_IJlSB_lEEESJ_SK_NS4_8TiledMMAINS4_8MMA_AtomIJNS4_10MMA_TraitsINS4_19SM100_MMA_F8F6F4_SSEJSJ_SJ_fSF_SG_NS4_17integral_constantINS4_4UMMA5MajorELSR_0EEESS_NSP_INSQ_7ScaleInELST_0EEESU_EEEEEENS4_6LayoutINS5_IJSB_SB_SB_EEENS5_IJNSA_ILi0EEESZ_SZ_EEEEENS5_IJNS4_10UnderscoreES12_S12_EEEEENS4_23SM90_TMA_LOAD_MULTICASTENS4_14ComposedLayoutINS4_7SwizzleILi1ELi4ELi3EEENS4_18smem_ptr_flag_bitsILi8EEENSX_INS5_IJNSA_ILi8EEESH_EEENS5_IJSH_SB_EEEEEEEvNS4_8identityENS4_13SM90_TMA_LOADES1F_vS1G_EENS_8epilogue10collective18CollectiveEpilogueINS1J_23Sm100TmaWarpSpecializedILi4ELi2ELi64ELb0ELb0EEEJSI_NS5_IJNSX_ISF_SB_EENSX_INSA_ILi64EEESB_EEEEESJ_SK_SJ_SK_NS1J_6fusion15FusionCallbacksIS1N_NS1S_17LinearCombinationISJ_fSJ_fLNS_15FloatRoundStyleE2EEESI_S1R_JEEENS4_5SM1004TMEM4LOAD26SM100_TMEM_LOAD_32dp32b64xES1H_NS16_INS17_ILi2ELi4ELi3EEES1A_NSX_INS5_IJS1B_S1P_EEENS5_IJS1P_SB_EEEEEEENS4_39AutoVectorizingCopyWithAssumedAlignmentILi128EEENS4_14SM90_TMA_STOREES26_S28_S28_EEEvvEEEEvNT_6ParamsE:
[----:B------:R-:W1:Y:S01]  /*0000*/  LDC R1, c[0x0][0x37c] ;  /* 0x0000df00ff017b82 */ /* 0x000e620000000800 */
[----:B------:R-:W2:Y:S01]  /*0010*/  S2R R170, SR_TID.X ;  /* 0x0000000000aa7919 */ /* 0x000ea20000002100 */
[----:B------:R-:W3:Y:S01]  /*0020*/  LDCU.64 UR8, c[0x0][0x890] ;  /* 0x00011200ff0877ac */ /* 0x000ee20008000a00 */
[----:B------:R-:W-:Y:S02]  /*0030*/  PRMT R158, RZ, 0x7610, R158 ;  /* 0x00007610ff9e7816 */ /* 0x000fe4000000009e */
[----:B------:R-:W-:Y:S01]  /*0040*/  ELECT P3, URZ, PT ;  /* 0x0000000000ff782f */ /* 0x000fe20003860000 */
[----:B---3--:R-:W-:-:S04]  /*0050*/  UISETP.NE.U32.AND UP0, UPT, UR8, URZ, UPT ;  /* 0x000000ff0800728c */ /* 0x008fc8000bf05070 */
[----:B------:R-:W-:Y:S01]  /*0060*/  UISETP.NE.AND.EX UP0, UPT, UR9, URZ, UPT, UP0 ;  /* 0x000000ff0900728c */ /* 0x000fe2000bf05300 */
[----:B--2---:R-:W-:-:S05]  /*0070*/  SHF.R.U32.HI R159, RZ, 0x5, R170 ;  /* 0x00000005ff9f7819 */ /* 0x004fca00000116aa */
[----:B------:R-:W2:Y:S02]  /*0080*/  SHFL.IDX PT, R0, R159, RZ, 0x1f ;  /* 0x00001fff9f007589 */ /* 0x000ea400000e0000 */
[----:B--2---:R-:W-:Y:S01]  /*0090*/  R2UR UR17, R0 ;  /* 0x00000000001172ca */ /* 0x004fe200000e0000 */
[----:B-1----:R-:W-:-:S14]  /*00a0*/  BRA.U UP0, `(.L_x_0) ;  /* 0x0000000100307547 */ /* 0x002fdc000b800000 */
[----:B------:R-:W1:Y:S02]  /*00b0*/  LDCU.64 UR4, c[0x0][0x888] ;  /* 0x00011100ff0477ac */ /* 0x000e640008000a00 */
[----:B-1----:R-:W-:-:S04]  /*00c0*/  UISETP.NE.U32.AND UP0, UPT, UR4, URZ, UPT ;  /* 0x000000ff0400728c */ /* 0x002fc8000bf05070 */
[----:B------:R-:W-:-:S09]  /*00d0*/  UISETP.NE.AND.EX UP0, UPT, UR5, URZ, UPT, UP0 ;  /* 0x000000ff0500728c */ /* 0x000fd2000bf05300 */
[----:B------:R-:W-:Y:S05]  /*00e0*/  BRA.U !UP0, `(.L_x_1) ;  /* 0x0000000108147547 */ /* 0x000fea000b800000 */
[----:B------:R-:W1:Y:S01]  /*00f0*/  LDC.64 R2, c[0x0][0x888] ;  /* 0x00022200ff027b82 */ /* 0x000e620000000a00 */
[----:B------:R-:W1:Y:S02]  /*0100*/  LDCU.64 UR4, c[0x0][0x358] ;  /* 0x00006b00ff0477ac */ /* 0x000e640008000a00 */
[----:B-1----:R1:W5:Y:S01]  /*0110*/  LDG.E R73, desc[UR4][R2.64] ;  /* 0x0000000402497981 */ /* 0x002362000c1e1900 */
[----:B------:R-:W-:Y:S01]  /*0120*/  HFMA2 R158, -RZ, RZ, 0, 5.9604644775390625e-08 ;  /* 0x00000001ff9e7431 */ /* 0x000fe200000001ff */
[----:B------:R-:W-:Y:S05]  /*0130*/  BRA `(.L_x_0) ;  /* 0x00000000000c7947 */ /* 0x000fea0003800000 */
.L_x_1:
[----:B------:R-:W1:Y:S01]  /*0140*/  LDCU UR4, c[0x0][0x880] ;  /* 0x00011000ff0477ac */ /* 0x000e620008000800 */
[----:B------:R-:W-:Y:S01]  /*0150*/  HFMA2 R158, -RZ, RZ, 0, 5.9604644775390625e-08 ;  /* 0x00000001ff9e7431 */ /* 0x000fe200000001ff */
[----:B-1----:R-:W-:-:S07]  /*0160*/  MOV R73, UR4 ;  /* 0x0000000400497c02 */ /* 0x002fce0008000f00 */
.L_x_0:
[----:B------:R-:W2:Y:S02]  /*0170*/  LDCU.64 UR4, c[0x0][0x8b0] ;  /* 0x00011600ff0477ac */ /* 0x000ea40008000a00 */
[----:B--2---:R-:W-:-:S04]  /*0180*/  UISETP.NE.U32.AND UP0, UPT, UR4, URZ, UPT ;  /* 0x000000ff0400728c */ /* 0x004fc8000bf05070 */
[----:B------:R-:W-:-:S09]  /*0190*/  UISETP.NE.AND.EX UP0, UPT, UR5, URZ, UPT, UP0 ;  /* 0x000000ff0500728c */ /* 0x000fd2000bf05300 */
[----:B------:R-:W-:Y:S05]  /*01a0*/  BRA.U UP0, `(.L_x_2) ;  /* 0x0000000100287547 */ /* 0x000fea000b800000 */
[----:B------:R-:W2:Y:S02]  /*01b0*/  LDCU.64 UR4, c[0x0][0x8a8] ;  /* 0x00011500ff0477ac */ /* 0x000ea40008000a00 */
[----:B--2---:R-:W-:-:S04]  /*01c0*/  UISETP.NE.U32.AND UP0, UPT, UR4, URZ, UPT ;  /* 0x000000ff0400728c */ /* 0x004fc8000bf05070 */
[----:B------:R-:W-:-:S09]  /*01d0*/  UISETP.NE.AND.EX UP0, UPT, UR5, URZ, UPT, UP0 ;  /* 0x000000ff0500728c */ /* 0x000fd2000bf05300 */
[----:B------:R-:W-:Y:S05]  /*01e0*/  BRA.U !UP0, `(.L_x_3) ;  /* 0x0000000108107547 */ /* 0x000fea000b800000 */
[----:B------:R-:W2:Y:S01]  /*01f0*/  LDC.64 R70, c[0x0][0x8a8] ;  /* 0x00022a00ff467b82 */ /* 0x000ea20000000a00 */
[----:B------:R-:W2:Y:S02]  /*0200*/  LDCU.64 UR4, c[0x0][0x358] ;  /* 0x00006b00ff0477ac */ /* 0x000ea40008000a00 */
[----:B--2---:R2:W5:Y:S01]  /*0210*/  LDG.E R70, desc[UR4][R70.64] ;  /* 0x0000000446467981 */ /* 0x004562000c1e1900 */
[----:B------:R-:W-:Y:S05]  /*0220*/  BRA `(.L_x_2) ;  /* 0x0000000000087947 */ /* 0x000fea0003800000 */
.L_x_3:
[----:B------:R-:W2:Y:S02]  /*0230*/  LDCU UR4, c[0x0][0x8a0] ;  /* 0x00011400ff0477ac */ /* 0x000ea40008000800 */
[----:B--2---:R-:W-:Y:S02]  /*0240*/  MOV R70, UR4 ;  /* 0x0000000400467c02 */ /* 0x004fe40008000f00 */
.L_x_2:
[----:B------:R-:W-:Y:S01]  /*0250*/  IMAD.U32 R0, RZ, RZ, UR17 ;  /* 0x00000011ff007e24 */ /* 0x000fe2000f8e00ff */
[----:B------:R-:W-:Y:S04]  /*0260*/  BSSY.RECONVERGENT B0, `(.L_x_4) ;  /* 0x000000c000007945 */ /* 0x000fe80003800200 */
[C---:B------:R-:W-:Y:S02]  /*0270*/  ISETP.NE.OR P1, PT, R0.reuse, 0x1, !P3 ;  /* 0x000000010000780c */ /* 0x040fe40005f25670 */
[----:B------:R-:W-:-:S11]  /*0280*/  ISETP.NE.OR P0, PT, R0, 0x3, !P3 ;  /* 0x000000030000780c */ /* 0x000fd60005f05670 */
[----:B------:R-:W-:Y:S05]  /*0290*/  @P1 BRA `(.L_x_5) ;  /* 0x0000000000201947 */ /* 0x000fea0003800000 */
[----:B------:R-:W3:Y:S02]  /*02a0*/  LDCU.64 UR4, c[0x0][0x348] ;  /* 0x00006900ff0477ac */ /* 0x000ee40008000a00 */
[----:B---3--:R-:W-:Y:S02]  /*02b0*/  UIADD3 UR6, UP1, UPT, UR4, 0x80, URZ ;  /* 0x0000008004067890 */ /* 0x008fe4000ff3e0ff */
[----:B------:R-:W-:Y:S02]  /*02c0*/  UIADD3 UR4, UP0, UPT, UR4, 0x180, URZ ;  /* 0x0000018004047890 */ /* 0x000fe4000ff1e0ff */
[----:B------:R-:W-:Y:S02]  /*02d0*/  UIADD3.X UR7, UPT, UPT, URZ, UR5, URZ, UP1, !UPT ;  /* 0x00000005ff077290 */ /* 0x000fe40008ffe4ff */
[----:B------:R-:W-:-:S07]  /*02e0*/  UIADD3.X UR5, UPT, UPT, URZ, UR5, URZ, UP0, !UPT ;  /* 0x00000005ff057290 */ /* 0x000fce00087fe4ff */
[----:B------:R3:W-:Y:S02]  /*02f0*/  UTMACCTL.PF [UR6] ;  /* 0x00000000060079b9 */ /* 0x0007e40008040000 */
[----:B------:R3:W-:Y:S02]  /*0300*/  UTMACCTL.PF [UR4] ;  /* 0x00000000040079b9 */ /* 0x0007e40008040000 */
[----:B---3--:R-:W-:Y:S01]  /*0310*/  NOP ;  /* 0x0000000000007918 */ /* 0x008fe20000000000 */
.L_x_5:
[----:B------:R-:W-:Y:S05]  /*0320*/  BSYNC.RECONVERGENT B0 ;  /* 0x0000000000007941 */ /* 0x000fea0003800200 */
.L_x_4:
[----:B------:R-:W-:Y:S04]  /*0330*/  BSSY.RECONVERGENT B0, `(.L_x_6) ;  /* 0x000000a000007945 */ /* 0x000fe80003800200 */
        /* <DEDUP_REMOVED lines=9> */
.L_x_7:
[----:B------:R-:W-:Y:S05]  /*03d0*/  BSYNC.RECONVERGENT B0 ;  /* 0x0000000000007941 */ /* 0x000fea0003800200 */
.L_x_6:
[----:B------:R-:W3:Y:S01]  /*03e0*/  LDCU.64 UR4, c[0x0][0x888] ;  /* 0x00011100ff0477ac */ /* 0x000ee20008000a00 */
[----:B------:R-:W-:Y:S02]  /*03f0*/  UISETP.EQ.U32.AND UP1, UPT, UR8, URZ, UPT ;  /* 0x000000ff0800728c */ /* 0x000fe4000bf22070 */
[----:B------:R-:W-:Y:S02]  /*0400*/  UPLOP3.LUT UP3, UPT, UPT, UPT, UPT, 0x80, 0x8 ;  /* 0x000000000008789c */ /* 0x000fe40003f6f070 */
[----:B---3--:R-:W-:-:S04]  /*0410*/  UISETP.NE.U32.AND UP0, UPT, UR4, URZ, UPT ;  /* 0x000000ff0400728c */ /* 0x008fc8000bf05070 */
[----:B------:R-:W-:-:S04]  /*0420*/  UISETP.NE.AND.EX UP0, UPT, UR5, URZ, UPT, UP0 ;  /* 0x000000ff0500728c */ /* 0x000fc8000bf05300 */
[----:B------:R-:W-:-:S04]  /*0430*/  UISETP.EQ.OR.EX UP2, UPT, UR9, URZ, !UP0, UP1 ;  /* 0x000000ff0900728c */ /* 0x000fc8000c742710 */
[----:B------:R-:W-:-:S06]  /*0440*/  UP2UR UR4, UPR, URZ, 0x4 ;  /* 0x00000004ff047883 */ /* 0x000fcc0008000000 */
[----:B------:R-:W-:Y:S01]  /*0450*/  MOV R161, UR4 ;  /* 0x0000000400a17c02 */ /* 0x000fe20008000f00 */
[----:B------:R-:W-:Y:S06]  /*0460*/  BRA.U !UP2, `(.L_x_8) ;  /* 0x000000010a207547 */ /* 0x000fec000b800000 */
[----:B------:R-:W-:Y:S01]  /*0470*/  UISETP.NE.U32.AND UP1, UPT, UR8, URZ, UPT ;  /* 0x000000ff0800728c */ /* 0x000fe2000bf25070 */
[----:B-----5:R-:W-:Y:S01]  /*0480*/  FSETP.NEU.AND P0, PT, R73, RZ, PT ;  /* 0x000000ff4900720b */ /* 0x020fe20003f0d000 */
[----:B------:R-:W-:Y:S02]  /*0490*/  USEL UR4, URZ, 0xffffffff, UP0 ;  /* 0xffffffffff047887 */ /* 0x000fe40008000000 */
[----:B------:R-:W-:-:S10]  /*04a0*/  UISETP.NE.AND.EX UP1, UPT, UR9, URZ, UPT, UP1 ;  /* 0x000000ff0900728c */ /* 0x000fd4000bf25310 */
[----:B------:R-:W-:Y:S01]  /*04b0*/  VOTEU.ANY UP0, P0 ;  /* 0x0000000000ff7886 */ /* 0x000fe20000000100 */
[----:B------:R-:W-:-:S04]  /*04c0*/  @!UP1 USEL UR4, URZ, 0xffffffff, UP0 ;  /* 0xffffffffff049887 */ /* 0x000fc80008000000 */
[----:B------:R-:W-:-:S04]  /*04d0*/  ULOP3.LUT UR4, UR4, 0x1, URZ, 0xc0, !UPT ;  /* 0x0000000104047892 */ /* 0x000fc8000f8ec0ff */
[----:B------:R-:W-:-:S11]  /*04e0*/  UISETP.NE.U32.AND UP3, UPT, UR4, 0x1, UPT ;  /* 0x000000010400788c */ /* 0x000fd6000bf65070 */
.L_x_8:
[----:B-1----:R-:W1:Y:S01]  /*04f0*/  SHFL.IDX PT, R2, R159, RZ, 0x1f ;  /* 0x00001fff9f027589 */ /* 0x002e6200000e0000 */
[----:B------:R-:W-:-:S04]  /*0500*/  UISETP.NE.AND UP0, UPT, UR17, 0x2, UPT ;  /* 0x000000021100788c */ /* 0x000fc8000bf05270 */
[----:B------:R-:W-:Y:S01]  /*0510*/  USEL UR48, URZ, 0x1, UP0 ;  /* 0x00000001ff307887 */ /* 0x000fe20008000000 */
[----:B-1----:R-:W-:-:S13]  /*0520*/  ISETP.NE.AND P0, PT, R2, RZ, PT ;  /* 0x000000ff0200720c */ /* 0x002fda0003f05270 */
[----:B------:R-:W-:Y:S05]  /*0530*/  @P0 BRA `(.L_x_9) ;  /* 0x0000000000600947 */ /* 0x000fea0003800000 */
[----:B------:R-:W1:Y:S01]  /*0540*/  S2UR UR4, SR_CgaCtaId ;  /* 0x00000000000479c3 */ /* 0x000e620000008800 */
[----:B------:R-:W-:Y:S01]  /*0550*/  UMOV UR5, 0x400 ;  /* 0x0000040000057882 */ /* 0x000fe20000000000 */
[----:B------:R-:W-:Y:S01]  /*0560*/  UMOV UR8, 0x1 ;  /* 0x0000000100087882 */ /* 0x000fe20000000000 */
[----:B------:R-:W-:Y:S01]  /*0570*/  UMOV UR6, 0x2 ;  /* 0x0000000200067882 */ /* 0x000fe20000000000 */
[----:B------:R-:W-:-:S04]  /*0580*/  UIADD3 UR8, UPT, UPT, -UR8, 0x100000, URZ ;  /* 0x0010000008087890 */ /* 0x000fc8000fffe1ff */
[----:B------:R-:W-:Y:S02]  /*0590*/  USHF.L.U32 UR9, UR8, 0xb, URZ ;  /* 0x0000000b08097899 */ /* 0x000fe400080006ff */
[----:B------:R-:W-:Y:S02]  /*05a0*/  USHF.L.U32 UR8, UR8, 0x1, URZ ;  /* 0x0000000108087899 */ /* 0x000fe400080006ff */
[----:B------:R-:W-:-:S04]  /*05b0*/  UIADD3 UR6, UPT, UPT, -UR6, 0x100000, URZ ;  /* 0x0010000006067890 */ /* 0x000fc8000fffe1ff */
[----:B------:R-:W-:Y:S02]  /*05c0*/  USHF.L.U32 UR7, UR6, 0xb, URZ ;  /* 0x0000000b06077899 */ /* 0x000fe400080006ff */
[----:B------:R-:W-:Y:S01]  /*05d0*/  USHF.L.U32 UR6, UR6, 0x1, URZ ;  /* 0x0000000106067899 */ /* 0x000fe200080006ff */
[----:B------:R-:W-:Y:S01]  /*05e0*/  ELECT P0, URZ, PT ;  /* 0x0000000000ff782f */ /* 0x000fe20003800000 */
[----:B-1----:R-:W-:Y:S01]  /*05f0*/  ULEA UR4, UR4, UR5, 0x18 ;  /* 0x0000000504047291 */ /* 0x002fe2000f8ec0ff */
[----:B------:R-:W1:Y:S11]  /*0600*/  FENCE.VIEW.ASYNC.S ;  /* 0x00000000000073c6 */ /* 0x000e760000000000 */
[----:B-1----:R1:W3:Y:S01]  /*0610*/  SYNCS.EXCH.64 URZ, [UR4], UR8 ;  /* 0x0000000804ff75b2 */ /* 0x0022e20008000100 */
[----:B------:R1:W4:Y:S01]  /*0620*/  SYNCS.EXCH.64 URZ, [UR4+0x28], UR6 ;  /* 0x0000280604ff75b2 */ /* 0x0003220008000100 */
[----:B------:R1:W1:Y:S01]  /*0630*/  SYNCS.EXCH.64 URZ, [UR4+0x8], UR8 ;  /* 0x0000080804ff75b2 */ /* 0x0002620008000100 */
[----:B------:R1:W1:Y:S01]  /*0640*/  SYNCS.EXCH.64 URZ, [UR4+0x30], UR6 ;  /* 0x0000300604ff75b2 */ /* 0x0002620008000100 */
[----:B------:R1:W1:Y:S01]  /*0650*/  SYNCS.EXCH.64 URZ, [UR4+0x10], UR8 ;  /* 0x0000100804ff75b2 */ /* 0x0002620008000100 */
[----:B------:R1:W1:Y:S01]  /*0660*/  SYNCS.EXCH.64 URZ, [UR4+0x38], UR6 ;  /* 0x0000380604ff75b2 */ /* 0x0002620008000100 */
[----:B------:R1:W1:Y:S01]  /*0670*/  SYNCS.EXCH.64 URZ, [UR4+0x18], UR8 ;  /* 0x0000180804ff75b2 */ /* 0x0002620008000100 */
[----:B------:R1:W1:Y:S01]  /*0680*/  SYNCS.EXCH.64 URZ, [UR4+0x40], UR6 ;  /* 0x0000400604ff75b2 */ /* 0x0002620008000100 */
[----:B------:R1:W1:Y:S01]  /*0690*/  SYNCS.EXCH.64 URZ, [UR4+0x20], UR8 ;  /* 0x0000200804ff75b2 */ /* 0x0002620008000100 */
[----:B------:R1:W1:Y:S01]  /*06a0*/  SYNCS.EXCH.64 URZ, [UR4+0x48], UR6 ;  /* 0x0000480604ff75b2 */ /* 0x0002620008000100 */
[----:B------:R-:W-:Y:S01]  /*06b0*/  NOP ;  /* 0x0000000000007918 */ /* 0x000fe20000000000 */
.L_x_9:
[----:B------:R-:W2:Y:S01]  /*06c0*/  SHFL.IDX PT, R2, R159, RZ, 0x1f ;  /* 0x00001fff9f027589 */ /* 0x000ea200000e0000 */
[----:B------:R-:W-:Y:S01]  /*06d0*/  NOP ;  /* 0x0000000000007918 */ /* 0x000fe20000000000 */
[----:B--2---:R-:W-:-:S13]  /*06e0*/  ISETP.NE.AND P0, PT, R2, 0x1, PT ;  /* 0x000000010200780c */ /* 0x004fda0003f05270 */
[----:B------:R-:W-:Y:S05]  /*06f0*/  @P0 BRA `(.L_x_10) ;  /* 0x0000000000580947 */ /* 0x000fea0003800000 */
[----:B-1----:R-:W1:Y:S01]  /*0700*/  S2UR UR4, SR_CgaCtaId ;  /* 0x00000000000479c3 */ /* 0x002e620000008800 */
        /* <DEDUP_REMOVED lines=12> */
[----:B-1----:R2:W1:Y:S01]  /*07d0*/  SYNCS.EXCH.64 URZ, [UR4+0x50], UR8 ;  /* 0x0000500804ff75b2 */ /* 0x0024620008000100 */
[----:B------:R2:W1:Y:S01]  /*07e0*/  SYNCS.EXCH.64 URZ, [UR4+0x70], UR6 ;  /* 0x0000700604ff75b2 */ /* 0x0004620008000100 */
[----:B------:R2:W1:Y:S01]  /*07f0*/  SYNCS.EXCH.64 URZ, [UR4+0x58], UR8 ;  /* 0x0000580804ff75b2 */ /* 0x0004620008000100 */
[----:B------:R2:W1:Y:S01]  /*0800*/  SYNCS.EXCH.64 URZ, [UR4+0x78], UR6 ;  /* 0x0000780604ff75b2 */ /* 0x0004620008000100 */
[----:B------:R2:W1:Y:S01]  /*0810*/  SYNCS.EXCH.64 URZ, [UR4+0x60], UR8 ;  /* 0x0000600804ff75b2 */ /* 0x0004620008000100 */
[----:B------:R2:W1:Y:S01]  /*0820*/  SYNCS.EXCH.64 URZ, [UR4+0x80], UR6 ;  /* 0x0000800604ff75b2 */ /* 0x0004620008000100 */
[----:B------:R2:W1:Y:S01]  /*0830*/  SYNCS.EXCH.64 URZ, [UR4+0x68], UR8 ;  /* 0x0000680804ff75b2 */ /* 0x0004620008000100 */
[----:B------:R2:W1:Y:S02]  /*0840*/  SYNCS.EXCH.64 URZ, [UR4+0x88], UR6 ;  /* 0x0000880604ff75b2 */ /* 0x0004640008000100 */
[----:B--2---:R-:W-:Y:S01]  /*0850*/  NOP ;  /* 0x0000000000007918 */ /* 0x004fe20000000000 */
.L_x_10:
[----:B------:R-:W2:Y:S01]  /*0860*/  SHFL.IDX PT, R2, R159, RZ, 0x1f ;  /* 0x00001fff9f027589 */ /* 0x000ea200000e0000 */
[----:B------:R-:W-:Y:S01]  /*0870*/  NOP ;  /* 0x0000000000007918 */ /* 0x000fe20000000000 */
[----:B--2---:R-:W-:-:S13]  /*0880*/  ISETP.NE.AND P0, PT, R2, 0x3, PT ;  /* 0x000000030200780c */ /* 0x004fda0003f05270 */
[----:B------:R-:W-:Y:S05]  /*0890*/  @P0 BRA `(.L_x_11) ;  /* 0x0000000000300947 */ /* 0x000fea0003800000 */
[----:B-1----:R-:W1:Y:S01]  /*08a0*/  S2UR UR6, SR_CgaCtaId ;  /* 0x00000000000679c3 */ /* 0x002e620000008800 */
[----:B------:R-:W-:Y:S01]  /*08b0*/  UMOV UR4, 0x400 ;  /* 0x0000040000047882 */ /* 0x000fe20000000000 */
[----:B------:R-:W-:Y:S01]  /*08c0*/  UMOV UR5, 0x20 ;  /* 0x0000002000057882 */ /* 0x000fe20000000000 */
[----:B------:R-:W-:Y:S01]  /*08d0*/  ELECT P0, URZ, PT ;  /* 0x0000000000ff782f */ /* 0x000fe20003800000 */
[----:B-1----:R-:W-:Y:S02]  /*08e0*/  ULEA UR6, UR6, UR4, 0x18 ;  /* 0x0000000406067291 */ /* 0x002fe4000f8ec0ff */
[----:B------:R-:W-:-:S04]  /*08f0*/  UIADD3 UR4, UPT, UPT, -UR5, 0x100000, URZ ;  /* 0x0010000005047890 */ /* 0x000fc8000fffe1ff */
[----:B------:R-:W-:Y:S02]  /*0900*/  USHF.L.U32 UR5, UR4, 0xb, URZ ;  /* 0x0000000b04057899 */ /* 0x000fe400080006ff */
[----:B------:R-:W-:Y:S01]  /*0910*/  USHF.L.U32 UR4, UR4, 0x1, URZ ;  /* 0x0000000104047899 */ /* 0x000fe200080006ff */
[----:B------:R-:W1:Y:S11]  /*0920*/  FENCE.VIEW.ASYNC.S ;  /* 0x00000000000073c6 */ /* 0x000e760000000000 */
[----:B-1----:R2:W1:Y:S01]  /*0930*/  SYNCS.EXCH.64 URZ, [UR6+0x90], UR4 ;  /* 0x0000900406ff75b2 */ /* 0x0024620008000100 */
[----:B------:R2:W1:Y:S02]  /*0940*/  SYNCS.EXCH.64 URZ, [UR6+0x98], UR4 ;  /* 0x0000980406ff75b2 */ /* 0x0004640008000100 */
[----:B--2---:R-:W-:Y:S01]  /*0950*/  NOP ;  /* 0x0000000000007918 */ /* 0x004fe20000000000 */
.L_x_11:
[----:B------:R-:W2:Y:S01]  /*0960*/  SHFL.IDX PT, R2, R159, RZ, 0x1f ;  /* 0x00001fff9f027589 */ /* 0x000ea200000e0000 */
[----:B------:R-:W-:Y:S01]  /*0970*/  NOP ;  /* 0x0000000000007918 */ /* 0x000fe20000000000 */
[----:B--2---:R-:W-:-:S13]  /*0980*/  ISETP.NE.AND P0, PT, R2, 0x4, PT ;  /* 0x000000040200780c */ /* 0x004fda0003f05270 */
[----:B------:R-:W-:Y:S05]  /*0990*/  @P0 BRA `(.L_x_12) ;  /* 0x00000000004c0947 */ /* 0x000fea0003800000 */
[----:B-1----:R-:W1:Y:S01]  /*09a0*/  S2UR UR6, SR_CgaCtaId ;  /* 0x00000000000679c3 */ /* 0x002e620000008800 */
[----:B------:R-:W-:Y:S01]  /*09b0*/  UMOV UR4, 0x1e0 ;  /* 0x000001e000047882 */ /* 0x000fe20000000000 */
[----:B------:R-:W-:Y:S01]  /*09c0*/  UMOV UR5, 0x400 ;  /* 0x0000040000057882 */ /* 0x000fe20000000000 */
[----:B------:R-:W-:Y:S01]  /*09d0*/  USEL UR4, UR4, 0x1a0, UP3 ;  /* 0x000001a004047887 */ /* 0x000fe20009800000 */
[----:B------:R-:W-:Y:S01]  /*09e0*/  UMOV UR8, 0x1 ;  /* 0x0000000100087882 */ /* 0x000fe20000000000 */
[----:B------:R-:W-:Y:S01]  /*09f0*/  ELECT P0, URZ, PT ;  /* 0x0000000000ff782f */ /* 0x000fe20003800000 */
[----:B------:R-:W-:-:S04]  /*0a00*/  UIADD3 UR8, UPT, UPT, -UR8, 0x100000, URZ ;  /* 0x0010000008087890 */ /* 0x000fc8000fffe1ff */
[----:B------:R-:W-:Y:S02]  /*0a10*/  USHF.L.U32 UR9, UR8, 0xb, URZ ;  /* 0x0000000b08097899 */ /* 0x000fe400080006ff */
[----:B------:R-:W-:Y:S02]  /*0a20*/  USHF.L.U32 UR8, UR8, 0x1, URZ ;  /* 0x0000000108087899 */ /* 0x000fe400080006ff */
[----:B-1----:R-:W-:Y:S02]  /*0a30*/  ULEA UR6, UR6, UR5, 0x18 ;  /* 0x0000000506067291 */ /* 0x002fe4000f8ec0ff */
[----:B------:R-:W-:-:S04]  /*0a40*/  UIADD3 UR4, UPT, UPT, -UR4, 0x100000, URZ ;  /* 0x0010000004047890 */ /* 0x000fc8000fffe1ff */
[----:B------:R-:W-:Y:S02]  /*0a50*/  USHF.L.U32 UR5, UR4, 0xb, URZ ;  /* 0x0000000b04057899 */ /* 0x000fe400080006ff */
[----:B------:R-:W-:Y:S01]  /*0a60*/  USHF.L.U32 UR4, UR4, 0x1, URZ ;  /* 0x0000000104047899 */ /* 0x000fe200080006ff */
[----:B------:R-:W1:Y:S03]  /*0a70*/  FENCE.VIEW.ASYNC.S ;  /* 0x00000000000073c6 */ /* 0x000e660000000000 */
[----:B-1----:R2:W1:Y:S08]  /*0a80*/  SYNCS.EXCH.64 URZ, [UR6+0xa0], UR8 ;  /* 0x0000a00806ff75b2 */ /* 0x0024700008000100 */
[----:B------:R2:W1:Y:S01]  /*0a90*/  SYNCS.EXCH.64 URZ, [UR6+0xb0], UR4 ;  /* 0x0000b00406ff75b2 */ /* 0x0004620008000100 */
[----:B------:R2:W1:Y:S01]  /*0aa0*/  SYNCS.EXCH.64 URZ, [UR6+0xa8], UR8 ;  /* 0x0000a80806ff75b2 */ /* 0x0004620008000100 */
[----:B------:R2:W1:Y:S02]  /*0ab0*/  SYNCS.EXCH.64 URZ, [UR6+0xb8], UR4 ;  /* 0x0000b80406ff75b2 */ /* 0x0004640008000100 */
[----:B--2---:R-:W-:Y:S01]  /*0ac0*/  NOP ;  /* 0x0000000000007918 */ /* 0x004fe20000000000 */
.L_x_12:
        /* <DEDUP_REMOVED lines=20> */
[----:B------:R2:W1:Y:S02]  /*0c10*/  SYNCS.EXCH.64 URZ, [UR4+0xd8], UR6 ;  /* 0x0000d80604ff75b2 */ /* 0x0004640008000100 */
[----:B--2---:R-:W-:Y:S01]  /*0c20*/  NOP ;  /* 0x0000000000007918 */ /* 0x004fe20000000000 */
.L_x_13:
[----:B------:R-:W2:Y:S01]  /*0c30*/  SHFL.IDX PT, R2, R159, RZ, 0x1f ;  /* 0x00001fff9f027589 */ /* 0x000ea200000e0000 */
[----:B------:R-:W-:Y:S01]  /*0c40*/  NOP ;  /* 0x0000000000007918 */ /* 0x000fe20000000000 */
[----:B--2---:R-:W-:-:S13]  /*0c50*/  ISETP.NE.AND P0, PT, R2, 0x3, PT ;  /* 0x000000030200780c */ /* 0x004fda0003f05270 */
[----:B------:R-:W-:Y:S05]  /*0c60*/  @P0 BRA `(.L_x_14) ;  /* 0x0000000000380947 */ /* 0x000fea0003800000 */
[----:B------:R-:W2:Y:S01]  /*0c70*/  S2UR UR5, SR_CgaCtaId ;  /* 0x00000000000579c3 */ /* 0x000ea20000008800 */
[----:B-1----:R-:W-:Y:S01]  /*0c80*/  UMOV UR4, 0x400 ;  /* 0x0000040000047882 */ /* 0x002fe20000000000 */
[----:B------:R-:W-:Y:S01]  /*0c90*/  UMOV UR6, 0x20 ;  /* 0x0000002000067882 */ /* 0x000fe20000000000 */
[----:B------:R-:W-:Y:S01]  /*0ca0*/  ELECT P0, URZ, PT ;  /* 0x0000000000ff782f */ /* 0x000fe20003800000 */
[----:B------:R-:W-:-:S04]  /*0cb0*/  UIADD3 UR6, UPT, UPT, -UR6, 0x100000, URZ ;  /* 0x0010000006067890 */ /* 0x000fc8000fffe1ff */
[----:B------:R-:W-:Y:S02]  /*0cc0*/  USHF.L.U32 UR7, UR6, 0xb, URZ ;  /* 0x0000000b06077899 */ /* 0x000fe400080006ff */
[----:B------:R-:W-:Y:S02]  /*0cd0*/  USHF.L.U32 UR6, UR6, 0x1, URZ ;  /* 0x0000000106067899 */ /* 0x000fe400080006ff */
[----:B--2---:R-:W-:Y:S01]  /*0ce0*/  ULEA UR4, UR5, UR4, 0x18 ;  /* 0x0000000405047291 */ /* 0x004fe2000f8ec0ff */
[----:B------:R-:W1:Y:S11]  /*0cf0*/  FENCE.VIEW.ASYNC.S ;  /* 0x00000000000073c6 */ /* 0x000e760000000000 */
[----:B-1----:R2:W1:Y:S01]  /*0d00*/  SYNCS.EXCH.64 URZ, [UR4+0xe0], UR6 ;  /* 0x0000e00604ff75b2 */ /* 0x0024620008000100 */
[----:B------:R2:W1:Y:S01]  /*0d10*/  SYNCS.EXCH.64 URZ, [UR4+0xf0], UR6 ;  /* 0x0000f00604ff75b2 */ /* 0x0004620008000100 */
[----:B------:R2:W1:Y:S01]  /*0d20*/  SYNCS.EXCH.64 URZ, [UR4+0xe8], UR6 ;  /* 0x0000e80604ff75b2 */ /* 0x0004620008000100 */
[----:B------:R2:W1:Y:S02]  /*0d30*/  SYNCS.EXCH.64 URZ, [UR4+0xf8], UR6 ;  /* 0x0000f80604ff75b2 */ /* 0x0004640008000100 */
[----:B--2---:R-:W-:Y:S01]  /*0d40*/  NOP ;  /* 0x0000000000007918 */ /* 0x004fe20000000000 */
.L_x_14:
[----:B-1----:R-:W1:Y:S01]  /*0d50*/  LDCU UR4, c[0x0][0x36c] ;  /* 0x00006d80ff0477ac */ /* 0x002e620008000800 */
[----:B------:R-:W-:Y:S01]  /*0d60*/  ISETP.NE.OR P3, PT, R0, 0x2, !P3 ;  /* 0x000000020000780c */ /* 0x000fe20005f65670 */
[----:B------:R-:W-:Y:S01]  /*0d70*/  NOP ;  /* 0x0000000000007918 */ /* 0x000fe20000000000 */
[----:B------:R-:W-:Y:S01]  /*0d80*/  LOP3.LUT R0, R170, 0x1f, RZ, 0xc0, !PT ;  /* 0x0000001faa007812 */ /* 0x000fe200078ec0ff */
[----:B------:R-:W-:Y:S02]  /*0d90*/  UISETP.NE.AND UP4, UPT, UR17, URZ, UPT ;  /* 0x000000ff1100728c */ /* 0x000fe4000bf85270 */
[----:B-1----:R-:W-:-:S09]  /*0da0*/  UISETP.EQ.U32.AND UP5, UPT, UR4, 0x1, UPT ;  /* 0x000000010400788c */ /* 0x002fd2000bfa2070 */
[----:B------:R-:W-:Y:S05]  /*0db0*/  BRA.U !UP5, `(.L_x_15) ;  /* 0x000000010d087547 */ /* 0x000fea000b800000 */
[----:B---34-:R-:W-:Y:S01]  /*0dc0*/  UCGABAR_ARV ;  /* 0x00000000000079c7 */ /* 0x018fe20008000000 */
[----:B------:R-:W-:Y:S05]  /*0dd0*/  BRA `(.L_x_16) ;  /* 0x0000000000047947 */ /* 0x000fea0003800000 */
.L_x_15:
[----:B---34-:R-:W-:Y:S01]  /*0de0*/  NOP ;  /* 0x0000000000007918 */ /* 0x018fe20000000000 */
.L_x_16:
[----:B------:R-:W1:Y:S01]  /*0df0*/  S2UR UR7, SR_CTAID.X ;  /* 0x00000000000779c3 */ /* 0x000e620000002500 */
[----:B------:R-:W-:-:S05]  /*0e00*/  CS2R.32 R160, SR_CgaSize ;  /* 0x0000000000a07805 */ /* 0x000fca0000008a00 */
[----:B------:R-:W-:-:S05]  /*0e10*/  IMAD R160, R160, -0xa0, RZ ;  /* 0xffffff60a0a07824 */ /* 0x000fca00078e02ff */
[----:B------:R-:W-:-:S14]  /*0e20*/  R2UR UR5, R160 ;  /* 0x00000000a00572ca */ /* 0x000fdc00000e0000 */
[----:B------:R-:W2:Y:S01]  /*0e30*/  LDCU UR5, c[0x0][UR5+0x2b0] ;  /* 0x00005600050577ac */ /* 0x000ea20008000800 */
[----:B------:R-:W-:-:S05]  /*0e40*/  CS2R.32 R160, SR_CgaSize ;  /* 0x0000000000a07805 */ /* 0x000fca0000008a00 */
[----:B------:R-:W-:-:S05]  /*0e50*/  IMAD R160, R160, -0xa0, RZ ;  /* 0xffffff60a0a07824 */ /* 0x000fca00078e02ff */
[----:B------:R-:W-:-:S14]  /*0e60*/  R2UR UR4, R160 ;  /* 0x00000000a00472ca */ /* 0x000fdc00000e0000 */
[----:B------:R-:W3:Y:S01]  /*0e70*/  LDCU UR4, c[0x0][UR4+0x2b4] ;  /* 0x00005680040477ac */ /* 0x000ee20008000800 */
[----:B------:R-:W4:Y:S01]  /*0e80*/  S2UR UR8, SR_CTAID.Y ;  /* 0x00000000000879c3 */ /* 0x000f220000002600 */
[----:B------:R-:W-:-:S05]  /*0e90*/  CS2R.32 R160, SR_CgaSize ;  /* 0x0000000000a07805 */ /* 0x000fca0000008a00 */
[----:B------:R-:W-:-:S05]  /*0ea0*/  IMAD R160, R160, -0xa0, RZ ;  /* 0xffffff60a0a07824 */ /* 0x000fca00078e02ff */
[----:B------:R-:W-:-:S14]  /*0eb0*/  R2UR UR9, R160 ;  /* 0x00000000a00972ca */ /* 0x000fdc00000e0000 */
[----:B------:R-:W3:Y:S01]  /*0ec0*/  LDCU UR9, c[0x0][UR9+0x2a0] ;  /* 0x00005400090977ac */ /* 0x000ee20008000800 */
[----:B------:R-:W4:Y:S01]  /*0ed0*/  LDCU UR21, c[0x0][0xb24] ;  /* 0x00016480ff1577ac */ /* 0x000f220008000800 */
[----:B------:R-:W3:Y:S01]  /*0ee0*/  S2UR UR10, SR_CgaCtaId ;  /* 0x00000000000a79c3 */ /* 0x000ee20000008800 */
[----:B------:R-:W-:-:S05]  /*0ef0*/  CS2R.32 R160, SR_CgaSize ;  /* 0x0000000000a07805 */ /* 0x000fca0000008a00 */
[----:B------:R-:W-:-:S05]  /*0f00*/  IMAD R160, R160, -0xa0, RZ ;  /* 0xffffff60a0a07824 */ /* 0x000fca00078e02ff */
[----:B------:R-:W-:-:S14]  /*0f10*/  R2UR UR59, R160 ;  /* 0x00000000a03b72ca */ /* 0x000fdc00000e0000 */
[----:B------:R-:W3:Y:S01]  /*0f20*/  LDCU UR59, c[0x0][UR59+0x2a4] ;  /* 0x000054803b3b77ac */ /* 0x000ee20008000800 */
[----:B------:R-:W3:Y:S01]  /*0f30*/  LDCU UR42, c[0x0][0xb24] ;  /* 0x00016480ff2a77ac */ /* 0x000ee20008000800 */
[----:B-1----:R-:W-:Y:S01]  /*0f40*/  I2FP.F32.U32 R3, UR7 ;  /* 0x0000000700037c45 */ /* 0x002fe20008201000 */
[----:B------:R-:W1:Y:S01]  /*0f50*/  S2UR UR36, SR_CTAID.Z ;  /* 0x00000000002479c3 */ /* 0x000e620000002700 */
[----:B------:R-:W1:Y:S03]  /*0f60*/  LDCU UR27, c[0x0][0xb30] ;  /* 0x00016600ff1b77ac */ /* 0x000e660008000800 */
[----:B--2---:R-:W-:Y:S01]  /*0f70*/  FMUL R3, R3, UR5 ;  /* 0x0000000503037c20 */ /* 0x004fe20008400000 */
[----:B------:R-:W-:Y:S01]  /*0f80*/  UMOV UR16, UR7 ;  /* 0x0000000700107c82 */ /* 0x000fe20008000000 */
[----:B----4-:R-:W-:Y:S01]  /*0f90*/  UISETP.GE.AND UP2, UPT, UR21, 0x1, UPT ;  /* 0x000000011500788c */ /* 0x010fe2000bf46270 */
[----:B------:R-:W-:Y:S01]  /*0fa0*/  I2FP.F32.U32 R2, UR8 ;  /* 0x0000000800027c45 */ /* 0x000fe20008201000 */
[----:B------:R-:W-:-:S02]  /*0fb0*/  UMOV UR20, UR8 ;  /* 0x0000000800147c82 */ /* 0x000fc40008000000 */
[----:B------:R-:W2:Y:S02]  /*0fc0*/  F2I.U32.TRUNC.NTZ R3, R3 ;  /* 0x0000000300037305 */ /* 0x000ea4000020f000 */
[----:B---3--:R-:W-:Y:S01]  /*0fd0*/  FMUL R2, R2, UR4 ;  /* 0x0000000402027c20 */ /* 0x008fe20008400000 */
[----:B------:R-:W-:-:S05]  /*0fe0*/  USHF.L.U32 UR28, UR10, 0xb, URZ ;  /* 0x0000000b0a1c7899 */ /* 0x000fca00080006ff */
[----:B------:R-:W3:Y:S01]  /*0ff0*/  F2I.U32.TRUNC.NTZ R2, R2 ;  /* 0x0000000200027305 */ /* 0x000ee2000020f000 */
[----:B--2---:R-:W-:Y:S02]  /*1000*/  R2UR UR4, R3 ;  /* 0x00000000030472ca */ /* 0x004fe400000e0000 */
[----:B---3--:R-:W-:Y:S02]  /*1010*/  R2UR UR6, R2 ;  /* 0x00000000020672ca */ /* 0x008fe400000e0000 */
[----:B------:R-:W-:-:S09]  /*1020*/  PRMT R2, RZ, 0x7610, R2 ;  /* 0x00007610ff027816 */ /* 0x000fd20000000002 */
[----:B------:R-:W-:-:S04]  /*1030*/  UIADD3 UR5, UPT, UPT, -UR4, URZ, URZ ;  /* 0x000000ff04057290 */ /* 0x000fc8000fffe1ff */
[----:B------:R-:W-:Y:S02]  /*1040*/  UIMAD UR5, UR9, UR5, UR7 ;  /* 0x00000005090572a4 */ /* 0x000fe4000f8e0207 */
[----:B------:R-:W-:-:S04]  /*1050*/  UIADD3 UR4, UPT, UPT, -UR6, URZ, URZ ;  /* 0x000000ff06047290 */ /* 0x000fc8000fffe1ff */
[----:B------:R-:W-:Y:S01]  /*1060*/  IMAD.U32 R160, RZ, RZ, UR5 ;  /* 0x00000005ffa07e24 */ /* 0x000fe2000f8e00ff */
[----:B------:R-:W-:Y:S01]  /*1070*/  UIMAD UR59, UR59, UR4, UR8 ;  /* 0x000000043b3b72a4 */ /* 0x000fe2000f8e0208 */
[----:B-1----:R-:W-:Y:S11]  /*1080*/  BRA.U UP4, `(.L_x_17) ;  /* 0x0000000104287547 */ /* 0x002ff6000b800000 */
[----:B------:R-:W-:Y:S01]  /*1090*/  R2UR UR4, R160 ;  /* 0x00000000a00472ca */ /* 0x000fe200000e0000 */
[----:B------:R-:W-:Y:S02]  /*10a0*/  UISETP.NE.AND UP0, UPT, UR59, URZ, UPT ;  /* 0x000000ff3b00728c */ /* 0x000fe4000bf05270 */
[----:B------:R-:W-:-:S10]  /*10b0*/  UISETP.NE.AND UP1, UPT, UR59, 0x1, UPT ;  /* 0x000000013b00788c */ /* 0x000fd4000bf25270 */
[----:B------:R-:W-:-:S04]  /*10c0*/  UISETP.EQ.OR UP0, UPT, UR4, URZ, !UP0 ;  /* 0x000000ff0400728c */ /* 0x000fc8000c702670 */
[----:B------:R-:W-:Y:S02]  /*10d0*/  USEL UR5, URZ, 0x1, !UP0 ;  /* 0x00000001ff057887 */ /* 0x000fe4000c000000 */
[----:B------:R-:W-:Y:S02]  /*10e0*/  UISETP.NE.AND UP0, UPT, UR4, URZ, UPT ;  /* 0x000000ff0400728c */ /* 0x000fe4000bf05270 */
[----:B------:R-:W-:-:S04]  /*10f0*/  USEL UR4, URZ, 0x2, UP1 ;  /* 0x00000002ff047887 */ /* 0x000fc80008800000 */
[----:B------:R-:W-:-:S04]  /*1100*/  USEL UR4, UR4, 0x2, UP0 ;  /* 0x0000000204047887 */ /* 0x000fc80008000000 */
[----:B------:R-:W-:-:S06]  /*1110*/  UIADD3 UR4, UPT, UPT, UR5, UR4, URZ ;  /* 0x0000000405047290 */ /* 0x000fcc000fffe0ff */
[----:B------:R-:W-:Y:S02]  /*1120*/  MOV R2, UR4 ;  /* 0x0000000400027c02 */ /* 0x000fe40008000f00 */
.L_x_17:
[----:B------:R-:W-:Y:S05]  /*1130*/  BRA.U !UP2, `(.L_x_18) ;  /* 0x000000010ad47547 */ /* 0x000fea000b800000 */
[----:B------:R-:W1:Y:S01]  /*1140*/  LDCU.128 UR12, c[0x0][0xb10] ;  /* 0x00016200ff0c77ac */ /* 0x000e620008000c00 */
[----:B------:R-:W2:Y:S01]  /*1150*/  LDCU UR6, c[0x0][0x370] ;  /* 0x00006e00ff0677ac */ /* 0x000ea20008000800 */
[----:B------:R-:W3:Y:S01]  /*1160*/  LDCU UR5, c[0x0][0x374] ;  /* 0x00006e80ff0577ac */ /* 0x000ee20008000800 */
[----:B------:R-:W4:Y:S01]  /*1170*/  LDCU UR26, c[0x0][0xb0c] ;  /* 0x00016180ff1a77ac */ /* 0x000f220008000800 */
[----:B------:R-:W4:Y:S01]  /*1180*/  LDCU UR4, c[0x0][0xb20] ;  /* 0x00016400ff0477ac */ /* 0x000f220008000800 */
[----:B------:R-:W4:Y:S01]  /*1190*/  LDCU.64 UR8, c[0x0][0xb28] ;  /* 0x00016500ff0877ac */ /* 0x000f220008000a00 */
[----:B-1----:R-:W-:Y:S02]  /*11a0*/  UISETP.NE.AND UP0, UPT, UR14, 0x1, UPT ;  /* 0x000000010e00788c */ /* 0x002fe4000bf05270 */
[----:B---3--:R-:W-:Y:S02]  /*11b0*/  UIMAD.WIDE.U32 UR10, UR5, UR15, URZ ;  /* 0x0000000f050a72a5 */ /* 0x008fe4000f8e00ff */
[----:B--2---:R-:W-:-:S02]  /*11c0*/  UIMAD.WIDE.U32 UR22, UR6, UR12, URZ ;  /* 0x0000000c061672a5 */ /* 0x004fc4000f8e00ff */
[----:B----4-:R-:W-:Y:S02]  /*11d0*/  UISETP.NE.AND UP1, UPT, UR26, 0x1, UPT ;  /* 0x000000011a00788c */ /* 0x010fe4000bf25270 */
[----:B------:R-:W-:Y:S01]  /*11e0*/  UISETP.NE.AND UP2, UPT, UR21, 0x1, UPT ;  /* 0x000000011500788c */ /* 0x000fe2000bf45270 */
[----:B------:R-:W-:Y:S02]  /*11f0*/  UMOV UR10, UR11 ;  /* 0x0000000b000a7c82 */ /* 0x000fe40008000000 */
[----:B------:R-:W-:Y:S01]  /*1200*/  UMOV UR22, UR23 ;  /* 0x0000001700167c82 */ /* 0x000fe20008000000 */
[----:B------:R-:W-:Y:S02]  /*1210*/  @UP0 USHF.R.U32.HI UR5, URZ, UR4, UR10 ;  /* 0x00000004ff050299 */ /* 0x000fe4000801160a */
[----:B------:R-:W-:Y:S02]  /*1220*/  UIMAD.WIDE.U32 UR24, UR20, UR15, URZ ;  /* 0x0000000f141872a5 */ /* 0x000fe4000f8e00ff */
[----:B------:R-:W-:-:S02]  /*1230*/  UIMAD.WIDE.U32 UR10, UR5, UR8, URZ ;  /* 0x00000008050a72a5 */ /* 0x000fc4000f8e00ff */
[----:B------:R-:W-:Y:S02]  /*1240*/  @UP1 USHF.R.U32.HI UR6, URZ, UR13, UR22 ;  /* 0x0000000dff061299 */ /* 0x000fe40008011616 */
[----:B------:R-:W-:Y:S02]  /*1250*/  UIMAD.WIDE.U32 UR18, UR16, UR12, URZ ;  /* 0x0000000c101272a5 */ /* 0x000fe4000f8e00ff */
[----:B------:R-:W-:Y:S01]  /*1260*/  UIMAD.WIDE.U32 UR22, UR6, UR8, URZ ;  /* 0x00000008061672a5 */ /* 0x000fe2000f8e00ff */
[----:B------:R-:W-:Y:S01]  /*1270*/  UMOV UR24, UR25 ;  /* 0x0000001900187c82 */ /* 0x000fe20008000000 */
[----:B------:R-:W-:Y:S01]  /*1280*/  UMOV UR10, UR11 ;  /* 0x0000000b000a7c82 */ /* 0x000fe20008000000 */
[----:B------:R-:W-:Y:S02]  /*1290*/  USHF.R.U32.HI UR24, URZ, UR4, UR24 ;  /* 0x00000004ff187299 */ /* 0x000fe40008011618 */
[----:B------:R-:W-:Y:S02]  /*12a0*/  @UP2 USHF.R.U32.HI UR5, URZ, UR9, UR10 ;  /* 0x00000009ff052299 */ /* 0x000fe4000801160a */
[----:B------:R-:W-:Y:S01]  /*12b0*/  UMOV UR7, UR23 ;  /* 0x0000001700077c82 */ /* 0x000fe20008000000 */
[----:B------:R-:W-:Y:S01]  /*12c0*/  UMOV UR18, UR19 ;  /* 0x0000001300127c82 */ /* 0x000fe20008000000 */
[----:B------:R-:W-:-:S02]  /*12d0*/  @UP2 USHF.R.U32.HI UR6, URZ, UR9, UR7 ;  /* 0x00000009ff062299 */ /* 0x000fc40008011607 */
[----:B------:R-:W-:Y:S02]  /*12e0*/  USHF.R.U32.HI UR18, URZ, UR13, UR18 ;  /* 0x0000000dff127299 */ /* 0x000fe40008011612 */
[----:B------:R-:W-:Y:S02]  /*12f0*/  USEL UR4, UR20, UR24, !UP0 ;  /* 0x0000001814047287 */ /* 0x000fe4000c000000 */
[----:B------:R-:W-:Y:S02]  /*1300*/  UIMAD UR7, UR5, UR21, URZ ;  /* 0x00000015050772a4 */ /* 0x000fe4000f8e02ff */
[----:B------:R-:W-:Y:S02]  /*1310*/  USEL UR5, UR16, UR18, !UP1 ;  /* 0x0000001210057287 */ /* 0x000fe4000c800000 */
[----:B------:R-:W-:Y:S02]  /*1320*/  UIMAD UR12, UR6, UR21, URZ ;  /* 0x00000015060c72a4 */ /* 0x000fe4000f8e02ff */
[----:B------:R-:W-:-:S02]  /*1330*/  UISETP.GE.AND UP0, UPT, UR4, UR7, UPT ;  /* 0x000000070400728c */ /* 0x000fc4000bf06270 */
[----:B------:R-:W-:Y:S02]  /*1340*/  UIMAD.WIDE.U32 UR10, UR4, UR8, URZ ;  /* 0x00000008040a72a5 */ /* 0x000fe4000f8e00ff */
[----:B------:R-:W-:Y:S02]  /*1350*/  UISETP.GE.OR UP0, UPT, UR5, UR12, UP0 ;  /* 0x0000000c0500728c */ /* 0x000fe40008706670 */
[----:B------:R-:W-:Y:S02]  /*1360*/  UIMAD.WIDE.U32 UR12, UR5, UR8, URZ ;  /* 0x00000008050c72a5 */ /* 0x000fe4000f8e00ff */
[----:B------:R-:W-:Y:S01]  /*1370*/  UIADD3 UR10, UPT, UPT, -UR4, URZ, URZ ;  /* 0x000000ff040a7290 */ /* 0x000fe2000fffe1ff */
[----:B------:R-:W-:Y:S01]  /*1380*/  UMOV UR8, UR11 ;  /* 0x0000000b00087c82 */ /* 0x000fe20008000000 */
[----:B------:R-:W-:Y:S02]  /*1390*/  UIADD3 UR11, UPT, UPT, -UR5, URZ, URZ ;  /* 0x000000ff050b7290 */ /* 0x000fe4000fffe1ff */
[----:B------:R-:W-:-:S03]  /*13a0*/  USHF.R.U32.HI UR8, URZ, UR9, UR8 ;  /* 0x00000009ff087299 */ /* 0x000fc60008011608 */
[----:B------:R-:W-:Y:S01]  /*13b0*/  @!UP0 UMOV UR7, UR13 ;  /* 0x0000000d00078c82 */ /* 0x000fe20008000000 */
[----:B------:R-:W-:Y:S02]  /*13c0*/  UIMAD UR20, UR14, UR10, UR20 ;  /* 0x0000000a0e1472a4 */ /* 0x000fe4000f8e0214 */
[----:B------:R-:W-:Y:S02]  /*13d0*/  USEL UR8, UR4, UR8, !UP2 ;  /* 0x0000000804087287 */ /* 0x000fe4000d000000 */
[----:B------:R-:W-:Y:S02]  /*13e0*/  @!UP0 USHF.R.U32.HI UR7, URZ, UR9, UR7 ;  /* 0x00000009ff078299 */ /* 0x000fe40008011607 */
[----:B------:R-:W-:Y:S02]  /*13f0*/  UIADD3 UR9, UPT, UPT, -UR8, URZ, URZ ;  /* 0x000000ff08097290 */ /* 0x000fe4000fffe1ff */
[----:B------:R-:W-:Y:S02]  /*1400*/  @!UP0 USEL UR7, UR5, UR7, !UP2 ;  /* 0x0000000705078287 */ /* 0x000fe4000d000000 */
[----:B------:R-:W-:-:S02]  /*1410*/  UIMAD UR9, UR21, UR9, UR4 ;  /* 0x00000009150972a4 */ /* 0x000fc4000f8e0204 */
[----:B------:R-:W-:Y:S02]  /*1420*/  @!UP0 UIADD3 UR8, UPT, UPT, UR8, -UR7, URZ ;  /* 0x8000000708088290 */ /* 0x000fe4000fffe0ff */
[----:B------:R-:W-:Y:S02]  /*1430*/  @!UP0 UIMAD UR6, UR9, UR6, UR7 ;  /* 0x00000006090682a4 */ /* 0x000fe4000f8e0207 */
[----:B------:R-:W-:Y:S02]  /*1440*/  @!UP0 UIMAD UR4, UR8, UR21, UR5 ;  /* 0x00000015080482a4 */ /* 0x000fe4000f8e0205 */
[----:B------:R-:W-:Y:S02]  /*1450*/  UIMAD UR16, UR26, UR11, UR16 ;  /* 0x0000000b1a1072a4 */ /* 0x000fe4000f8e0210 */
[----:B------:R-:W-:Y:S01]  /*1460*/  UIMAD UR20, UR4, UR14, UR20 ;  /* 0x0000000e041472a4 */ /* 0x000fe2000f8e0214 */
[----:B------:R-:W-:Y:S02]  /*1470*/  @!UP0 UMOV UR5, UR6 ;  /* 0x0000000600058c82 */ /* 0x000fe40008000000 */
[----:B------:R-:W-:-:S12]  /*1480*/  UIMAD UR16, UR5, UR26, UR16 ;  /* 0x0000001a051072a4 */ /* 0x000fd8000f8e0210 */
.L_x_18:
[----:B------:R-:W-:Y:S02]  /*1490*/  UISETP.NE.AND UP1, UPT, UR27, 0x1, UPT ;  /* 0x000000011b00788c */ /* 0x000fe4000bf25270 */
[----:B------:R-:W-:Y:S02]  /*14a0*/  UISETP.NE.AND UP0, UPT, UR17, 0x2, UPT ;  /* 0x000000021100788c */ /* 0x000fe4000bf05270 */
[----:B------:R-:W-:-:S05]  /*14b0*/  ULOP3.LUT UR28, UR28, 0x800, URZ, 0xc0, !UPT ;  /* 0x000008001c1c7892 */ /* 0x000fca000f8ec0ff */
[----:B------:R-:W-:Y:S07]  /*14c0*/  BRA.U UP1, `(.L_x_19) ;  /* 0x0000000101447547 */ /* 0x000fee000b800000 */
[----:B------:R-:W1:Y:S01]  /*14d0*/  LDCU.128 UR8, c[0x0][0xb10] ;  /* 0x00016200ff0877ac */ /* 0x000e620008000c00 */
[----:B------:R-:W2:Y:S01]  /*14e0*/  LDCU UR12, c[0x0][0xb0c] ;  /* 0x00016180ff0c77ac */ /* 0x000ea20008000800 */
[----:B------:R-:W3:Y:S01]  /*14f0*/  LDCU UR13, c[0x0][0xb20] ;  /* 0x00016400ff0d77ac */ /* 0x000ee20008000800 */
[----:B-1----:R-:W-:Y:S02]  /*1500*/  UIMAD.WIDE.U32 UR6, UR16, UR8, URZ ;  /* 0x00000008100672a5 */ /* 0x002fe4000f8e00ff */
[----:B------:R-:W-:Y:S02]  /*1510*/  UIMAD.WIDE.U32 UR4, UR20, UR11, URZ ;  /* 0x0000000b140472a5 */ /* 0x000fe4000f8e00ff */
[----:B--2---:R-:W-:Y:S02]  /*1520*/  UISETP.NE.AND UP2, UPT, UR12, 0x1, UPT ;  /* 0x000000010c00788c */ /* 0x004fe4000bf45270 */
[----:B------:R-:W-:Y:S01]  /*1530*/  UISETP.NE.AND UP1, UPT, UR10, 0x1, UPT ;  /* 0x000000010a00788c */ /* 0x000fe2000bf25270 */
[----:B------:R-:W-:-:S02]  /*1540*/  UMOV UR6, UR7 ;  /* 0x0000000700067c82 */ /* 0x000fc40008000000 */
[----:B------:R-:W-:Y:S01]  /*1550*/  UMOV UR4, UR5 ;  /* 0x0000000500047c82 */ /* 0x000fe20008000000 */
[----:B------:R-:W-:Y:S02]  /*1560*/  USHF.R.U32.HI UR6, URZ, UR9, UR6 ;  /* 0x00000009ff067299 */ /* 0x000fe40008011606 */
[----:B---3--:R-:W-:Y:S02]  /*1570*/  USHF.R.U32.HI UR4, URZ, UR13, UR4 ;  /* 0x0000000dff047299 */ /* 0x008fe40008011604 */
[----:B------:R-:W-:Y:S02]  /*1580*/  USEL UR5, UR16, UR6, !UP2 ;  /* 0x0000000610057287 */ /* 0x000fe4000d000000 */
[----:B------:R-:W-:-:S04]  /*1590*/  USEL UR4, UR20, UR4, !UP1 ;  /* 0x0000000414047287 */ /* 0x000fc8000c800000 */
[----:B------:R-:W-:Y:S02]  /*15a0*/  UIADD3 UR6, UPT, UPT, UR5, -UR4, URZ ;  /* 0x8000000405067290 */ /* 0x000fe4000fffe0ff */
[----:B------:R-:W-:Y:S02]  /*15b0*/  UIADD3 UR4, UPT, UPT, -UR5, UR4, URZ ;  /* 0x0000000405047290 */ /* 0x000fe4000fffe1ff */
[----:B------:R-:W-:Y:S02]  /*15c0*/  UIMAD UR20, UR6, UR10, UR20 ;  /* 0x0000000a061472a4 */ /* 0x000fe4000f8e0214 */
[----:B------:R-:W-:-:S12]  /*15d0*/  UIMAD UR16, UR4, UR12, UR16 ;  /* 0x0000000c041072a4 */ /* 0x000fd8000f8e0210 */
.L_x_19:
[----:B------:R-:W-:Y:S05]  /*15e0*/  BRA.U !UP5, `(.L_x_20) ;  /* 0x000000010d0c7547 */ /* 0x000fea000b800000 */
[----:B------:R-:W-:Y:S01]  /*15f0*/  UCGABAR_WAIT ;  /* 0x0000000000007dc7 */ /* 0x000fe20008000000 */
[----:B------:R-:W-:Y:S01]  /*1600*/  CCTL.IVALL ;  /* 0x00000000ff00798f */ /* 0x000fe20002000000 */
[----:B------:R-:W-:Y:S05]  /*1610*/  BRA `(.L_x_21) ;  /* 0x0000000000047947 */ /* 0x000fea0003800000 */
.L_x_20:
[----:B------:R-:W-:Y:S06]  /*1620*/  BAR.SYNC.DEFER_BLOCKING 0x0 ;  /* 0x0000000000007b1d */ /* 0x000fec0000010000 */
.L_x_21:
[----:B------:R-:W-:Y:S05]  /*1630*/  BRA.U UP0, `(.L_x_22) ;  /* 0x0000001100dc7547 */ /* 0x000fea000b800000 */
[----:B------:R-:W1:Y:S01]  /*1640*/  LDCU UR6, c[0x0][0x38c] ;  /* 0x00007180ff0677ac */ /* 0x000e620008000800 */
[----:B------:R-:W2:Y:S01]  /*1650*/  S2UR UR8, SR_CgaCtaId ;  /* 0x00000000000879c3 */ /* 0x000ea20000008800 */
[----:B------:R-:W-:Y:S01]  /*1660*/  PLOP3.LUT P1, PT, PT, PT, UP3, 0x80, 0x8 ;  /* 0x000000000008781c */ /* 0x000fe20003f2f038 */
[----:B------:R-:W-:Y:S01]  /*1670*/  IMAD.MOV.U32 R12, RZ, RZ, 0x1 ;  /* 0x00000001ff0c7424 */ /* 0x000fe200078e00ff */
[----:B------:R-:W-:Y:S01]  /*1680*/  UMOV UR7, 0x400 ;  /* 0x0000040000077882 */ /* 0x000fe20000000000 */
[----:B------:R-:W-:Y:S01]  /*1690*/  UISETP.NE.AND UP1, UPT, UR17, URZ, UPT ;  /* 0x000000ff1100728c */ /* 0x000fe2000bf25270 */
[----:B------:R-:W-:Y:S02]  /*16a0*/  ISETP.EQ.OR P2, PT, R0, RZ, P3 ;  /* 0x000000ff0000720c */ /* 0x000fe40001f42670 */
[----:B------:R-:W-:Y:S02]  /*16b0*/  CS2R R10, SRZ ;  /* 0x00000000000a7805 */ /* 0x000fe4000001ff00 */
[----:B------:R-:W-:Y:S01]  /*16c0*/  PLOP3.LUT P1, PT, P1, PT, PT, 0x8, 0x80 ;  /* 0x000000000080781c */ /* 0x000fe20000f2e170 */
[----:B------:R-:W-:Y:S01]  /*16d0*/  IMAD.MOV.U32 R9, RZ, RZ, RZ ;  /* 0x000000ffff097224 */ /* 0x000fe200078e00ff */
[----:B------:R-:W3:Y:S01]  /*16e0*/  LDCU UR40, c[0x0][0x370] ;  /* 0x00006e00ff2877ac */ /* 0x000ee20008000800 */
[----:B------:R-:W-:Y:S01]  /*16f0*/  IMAD.MOV.U32 R8, RZ, RZ, 0x1 ;  /* 0x00000001ff087424 */ /* 0x000fe200078e00ff */
[----:B------:R-:W4:Y:S01]  /*1700*/  LDCU.64 UR26, c[0x0][0x348] ;  /* 0x00006900ff1a77ac */ /* 0x000f220008000a00 */
[----:B-1----:R-:W-:-:S02]  /*1710*/  UIADD3 UR5, UPT, UPT, UR6, 0x1f, URZ ;  /* 0x0000001f06057890 */ /* 0x002fc4000fffe0ff */
[----:B------:R-:W-:Y:S02]  /*1720*/  USHF.R.U32.HI UR45, URZ, 0x5, UR28 ;  /* 0x00000005ff2d7899 */ /* 0x000fe4000801161c */
[----:B------:R-:W-:Y:S02]  /*1730*/  USHF.R.S32.HI UR4, URZ, 0x1f, UR5 ;  /* 0x0000001fff047899 */ /* 0x000fe40008011405 */
[----:B------:R-:W-:Y:S02]  /*1740*/  UIADD3 UR46, UPT, UPT, UR6, 0x3e, URZ ;  /* 0x0000003e062e7890 */ /* 0x000fe4000fffe0ff */
[----:B------:R-:W-:Y:S02]  /*1750*/  ULEA.HI UR4, UR4, UR5, URZ, 0x5 ;  /* 0x0000000504047291 */ /* 0x000fe4000f8f28ff */
[----:B--2---:R-:W-:Y:S02]  /*1760*/  ULEA UR7, UR8, UR7, 0x18 ;  /* 0x0000000708077291 */ /* 0x004fe4000f8ec0ff */
[----:B------:R-:W-:-:S02]  /*1770*/  USHF.R.S32.HI UR43, URZ, 0x5, UR4 ;  /* 0x00000005ff2b7899 */ /* 0x000fc40008011404 */
[----:B------:R-:W-:Y:S02]  /*1780*/  UIADD3 UR4, UPT, UPT, UR6, -0x1, URZ ;  /* 0xffffffff06047890 */ /* 0x000fe4000fffe0ff */
[----:B------:R-:W-:Y:S02]  /*1790*/  UISETP.LT.U32.AND UP0, UPT, UR43, 0x5, UPT ;  /* 0x000000052b00788c */ /* 0x000fe4000bf01070 */
[----:B------:R-:W-:Y:S02]  /*17a0*/  UISETP.GE.U32.AND UP2, UPT, UR4, -0x3f, UPT ;  /* 0xffffffc10400788c */ /* 0x000fe4000bf46070 */
[----:B------:R-:W-:Y:S01]  /*17b0*/  USEL UR41, UR43, 0x5, UP0 ;  /* 0x000000052b297887 */ /* 0x000fe20008000000 */
[----:B------:R-:W1:Y:S03]  /*17c0*/  LDCU UR39, c[0x0][0x374] ;  /* 0x00006e80ff2777ac */ /* 0x000e660008000800 */
[----:B------:R-:W-:-:S02]  /*17d0*/  UIADD3 UR21, UPT, UPT, UR41, -0x1, URZ ;  /* 0xffffffff29157890 */ /* 0x000fc4000fffe0ff */
[----:B------:R-:W-:-:S03]  /*17e0*/  USEL UR24, UR48, 0x2, UP1 ;  /* 0x0000000230187887 */ /* 0x000fc60008800000 */
[----:B------:R-:W-:Y:S02]  /*17f0*/  @UP2 UIADD3 UR21, UPT, UPT, UR41, URZ, URZ ;  /* 0x000000ff29152290 */ /* 0x000fe4000fffe0ff */
[----:B------:R-:W-:Y:S02]  /*1800*/  UIADD3 UR29, UPT, UPT, UR7, 0xc400, UR28 ;  /* 0x0000c400071d7890 */ /* 0x000fe4000fffe01c */
[----:B------:R-:W-:Y:S02]  /*1810*/  UIADD3 UR44, UPT, UPT, UR43, -UR41, URZ ;  /* 0x800000292b2c7290 */ /* 0x000fe4000fffe0ff */
[----:B------:R-:W-:Y:S01]  /*1820*/  UIADD3 UR21, UPT, UPT, UR21, 0x1, URZ ;  /* 0x0000000115157890 */ /* 0x000fe2000fffe0ff */
[----:B---34-:R-:W-:-:S11]  /*1830*/  UMOV UR5, URZ ;  /* 0x000000ff00057c82 */ /* 0x018fd60008000000 */
.L_x_42:
[----:B------:R-:W2:Y:S02]  /*1840*/  S2UR UR4, SR_CgaCtaId ;  /* 0x00000000000479c3 */ /* 0x000ea40000008800 */
[----:B--2---:R-:W-:-:S09]  /*1850*/  UISETP.NE.AND UP0, UPT, UR4, URZ, UPT ;  /* 0x000000ff0400728c */ /* 0x004fd2000bf05270 */
[----:B-1----:R-:W-:Y:S05]  /*1860*/  BRA.U UP0, `(.L_x_23) ;  /* 0x0000000100287547 */ /* 0x002fea000b800000 */
[----:B------:R-:W-:Y:S02]  /*1870*/  LEA R0, R9, UR7, 0x3 ;  /* 0x0000000709007c11 */ /* 0x000fe4000f8e18ff */
[----:B------:R-:W-:-:S04]  /*1880*/  SHF.L.U32 R3, R8, 0x1f, RZ ;  /* 0x0000001f08037819 */ /* 0x000fc800000006ff */
[----:B------:R-:W2:Y:S02]  /*1890*/  SYNCS.PHASECHK.TRANS64.TRYWAIT P0, [R0+URZ+0xf0], R3 ;  /* 0x0000f003000075a7 */ /* 0x000ea400080011ff */
[----:B--2---:R-:W-:Y:S05]  /*18a0*/  @!P0 BRA `(.L_x_24) ;  /* 0x0000009c00648947 */ /* 0x004fea0003800000 */
.L_x_134:
[----:B------:R3:W-:Y:S01]  /*18b0*/  SYNCS.ARRIVE.TRANS64.A1T0 RZ, [R0+URZ+0xe0], RZ ;  /* 0x0000e0ff00ff79a7 */ /* 0x0007e200081000ff */
[----:B------:R-:W-:-:S05]  /*18c0*/  VIADD R9, R9, 0x1 ;  /* 0x0000000109097836 */ /* 0x000fca0000000000 */
[----:B------:R-:W-:-:S04]  /*18d0*/  ISETP.NE.AND P0, PT, R9, 0x2, PT ;  /* 0x000000020900780c */ /* 0x000fc80003f05270 */
[----:B--2---:R-:W-:Y:S02]  /*18e0*/  SEL R3, RZ, 0x1, P0 ;  /* 0x00000001ff037807 */ /* 0x004fe40000000000 */
[----:B------:R-:W-:Y:S02]  /*18f0*/  SEL R9, R9, RZ, P0 ;  /* 0x000000ff09097207 */ /* 0x000fe40000000000 */
[----:B------:R-:W-:-:S07]  /*1900*/  LOP3.LUT R8, R8, R3, RZ, 0x3c, !PT ;  /* 0x0000000308087212 */ /* 0x000fce00078e3cff */
.L_x_23:
[----:B------:R-:W-:Y:S01]  /*1910*/  ULEA UR4, UR5, UR7, 0x3 ;  /* 0x0000000705047291 */ /* 0x000fe2000f8e18ff */
[----:B---3--:R-:W-:Y:S01]  /*1920*/  SHF.L.U32 R0, R12, 0x1f, RZ ;  /* 0x0000001f0c007819 */ /* 0x008fe200000006ff */
[----:B------:R-:W-:Y:S02]  /*1930*/  UISETP.GE.U32.AND UP0, UPT, UR46, 0x3f, UPT ;  /* 0x0000003f2e00788c */ /* 0x000fe4000bf06070 */
[----:B------:R-:W-:Y:S02]  /*1940*/  USHF.L.U32 UR11, UR20, 0x8, URZ ;  /* 0x00000008140b7899 */ /* 0x000fe400080006ff */
[----:B------:R-:W-:Y:S01]  /*1950*/  ULEA UR35, UR16, UR45, 0x7 ;  /* 0x0000002d10237291 */ /* 0x000fe2000f8e38ff */
[----:B------:R-:W-:Y:S02]  /*1960*/  UMOV UR13, URZ ;  /* 0x000000ff000d7c82 */ /* 0x000fe40008000000 */
[----:B------:R2:W3:Y:S02]  /*1970*/  SYNCS.PHASECHK.TRANS64.TRYWAIT P0, [UR4+0x28], R0 ;  /* 0x00002800ff0075a7 */ /* 0x0004e40008001104 */
[----:B------:R-:W-:Y:S07]  /*1980*/  BRA.U !UP0, `(.L_x_25) ;  /* 0x0000000108bc7547 */ /* 0x000fee000b800000 */
[----:B------:R-:W-:Y:S01]  /*1990*/  UMOV UR6, URZ ;  /* 0x000000ff00067c82 */ /* 0x000fe20008000000 */
[----:B------:R-:W-:-:S05]  /*19a0*/  UMOV UR4, UR5 ;  /* 0x0000000500047c82 */ /* 0x000fca0008000000 */
.L_x_31:
[----:B------:R-:W-:Y:S01]  /*19b0*/  ULEA UR33, UR4, UR7, 0x3 ;  /* 0x0000000704217291 */ /* 0x000fe2000f8e18ff */
[----:B---3--:R-:W-:Y:S01]  /*19c0*/  @!P3 MOV R2, 0x3000 ;  /* 0x000030000002b802 */ /* 0x008fe20000000f00 */
[----:B-1-3--:R-:W-:Y:S10]  /*19d0*/  @P0 BRA `(.L_x_26) ;  /* 0x00000000000c0947 */ /* 0x00aff40003800000 */
[----:B------:R-:W-:-:S04]  /*19e0*/  SHF.L.U32 R3, R12, 0x1f, RZ ;  /* 0x0000001f0c037819 */ /* 0x000fc800000006ff */
[----:B------:R-:W3:Y:S02]  /*19f0*/  SYNCS.PHASECHK.TRANS64.TRYWAIT P0, [UR33+0x28], R3 ;  /* 0x00002803ff0075a7 */ /* 0x000ee40008001121 */
[----:B---3--:R-:W-:Y:S05]  /*1a00*/  @!P0 BRA `(.L_x_27) ;  /* 0x0000009c00208947 */ /* 0x008fea0003800000 */
.L_x_26:
[----:B------:R3:W-:Y:S01]  /*1a10*/  @!P3 SYNCS.ARRIVE.TRANS64 RZ, [UR33], R2 ;  /* 0x00000002ffffb9a7 */ /* 0x0007e20008000021 */
[----:B------:R-:W-:-:S04]  /*1a20*/  ULOP3.LUT UR5, UR24, 0x2, URZ, 0xfc, !UPT ;  /* 0x0000000218057892 */ /* 0x000fc8000f8efcff */
[----:B------:R-:W-:-:S09]  /*1a30*/  UISETP.NE.AND UP0, UPT, UR5, 0x2, UPT ;  /* 0x000000020500788c */ /* 0x000fd2000bf05270 */
[----:B------:R-:W-:Y:S05]  /*1a40*/  BRA.U UP0, `(.L_x_28) ;  /* 0x0000000100047547 */ /* 0x000fea000b800000 */
[----:B-1----:R-:W-:Y:S05]  /*1a50*/  BPT.TRAP 0x1 ;  /* 0x000000040000795c */ /* 0x002fea0000300000 */
.L_x_28:
[----:B------:R-:W-:Y:S04]  /*1a60*/  BSSY.RECONVERGENT B0, `(.L_x_29) ;  /* 0x0000003000007945 */ /* 0x000fe80003800200 */
[----:B------:R-:W-:Y:S05]  /*1a70*/  @P2 BRA `(.L_x_30) ;  /* 0x0000000000042947 */ /* 0x000fea0003800000 */
[----:B-1----:R-:W-:Y:S05]  /*1a80*/  BPT.TRAP 0x1 ;  /* 0x000000040000795c */ /* 0x002fea0000300000 */
.L_x_30:
[----:B-1----:R-:W-:Y:S05]  /*1a90*/  BSYNC.RECONVERGENT B0 ;  /* 0x0000000000007941 */ /* 0x002fea0003800200 */
.L_x_29:
[----:B------:R-:W-:Y:S02]  /*1aa0*/  UIADD3 UR5, UPT, UPT, UR4, 0x1, URZ ;  /* 0x0000000104057890 */ /* 0x000fe4000fffe0ff */
[----:B------:R-:W-:Y:S02]  /*1ab0*/  ULEA UR32, UR4, UR28, 0xc ;  /* 0x0000001c04207291 */ /* 0x000fe4000f8e60ff */
[----:B------:R-:W-:Y:S02]  /*1ac0*/  UISETP.NE.AND UP0, UPT, UR5, 0x5, UPT ;  /* 0x000000050500788c */ /* 0x000fe4000bf05270 */
[----:B------:R-:W-:Y:S02]  /*1ad0*/  UIADD3 UR16, UP1, UPT, UR26, 0x80, URZ ;  /* 0x000000801a107890 */ /* 0x000fe4000ff3e0ff */
[----:B------:R-:W-:Y:S02]  /*1ae0*/  USEL UR9, URZ, 0x1, UP0 ;  /* 0x00000001ff097887 */ /* 0x000fe40008000000 */
[----:B------:R-:W-:-:S02]  /*1af0*/  USEL UR5, UR5, URZ, UP0 ;  /* 0x000000ff05057287 */ /* 0x000fc40008000000 */
[----:B------:R-:W-:Y:S02]  /*1b00*/  UIADD3 UR14, UP0, UPT, UR26, 0x180, URZ ;  /* 0x000001801a0e7890 */ /* 0x000fe4000ff1e0ff */
[----:B------:R-:W-:Y:S01]  /*1b10*/  ULEA UR8, UR5, UR7, 0x3 ;  /* 0x0000000705087291 */ /* 0x000fe2000f8e18ff */
[----:B------:R-:W-:Y:S01]  /*1b20*/  LOP3.LUT R12, R12, UR9, RZ, 0x3c, !PT ;  /* 0x000000090c0c7c12 */ /* 0x000fe2000f8e3cff */
[----:B------:R-:W-:Y:S02]  /*1b30*/  USHF.L.U32 UR34, UR6, 0x5, URZ ;  /* 0x0000000506227899 */ /* 0x000fe400080006ff */
[----:B------:R-:W-:Y:S01]  /*1b40*/  UIADD3.X UR17, UPT, UPT, URZ, UR27, URZ, UP1, !UPT ;  /* 0x0000001bff117290 */ /* 0x000fe20008ffe4ff */
[----:B--2---:R-:W-:Y:S01]  /*1b50*/  SHF.L.U32 R0, R12, 0x1f, RZ ;  /* 0x0000001f0c007819 */ /* 0x004fe200000006ff */
[----:B------:R-:W-:Y:S02]  /*1b60*/  UIADD3 UR32, UPT, UPT, UR7, 0xc400, UR32 ;  /* 0x0000c40007207890 */ /* 0x000fe4000fffe020 */
[----:B------:R-:W-:Y:S01]  /*1b70*/  UIADD3.X UR15, UPT, UPT, URZ, UR27, URZ, UP0, !UPT ;  /* 0x0000001bff0f7290 */ /* 0x000fe200087fe4ff */
[----:B------:R4:W1:Y:S01]  /*1b80*/  SYNCS.PHASECHK.TRANS64.TRYWAIT P0, [UR8+0x28], R0 ;  /* 0x00002800ff0075a7 */ /* 0x0008620008001108 */
[----:B------:R-:W-:Y:S01]  /*1b90*/  ULEA UR8, UR4, UR7, 0xd ;  /* 0x0000000704087291 */ /* 0x000fe2000f8e68ff */
[----:B------:R-:W-:Y:S01]  /*1ba0*/  UMOV UR13, 0x30000 ;  /* 0x00030000000d7882 */ /* 0x000fe20000000000 */
[----:B------:R-:W-:-:S02]  /*1bb0*/  UMOV UR18, 0x0 ;  /* 0x0000000000127882 */ /* 0x000fc40000000000 */
[----:B------:R-:W-:Y:S01]  /*1bc0*/  UIADD3 UR8, UPT, UPT, UR8, 0x11400, URZ ;  /* 0x0001140008087890 */ /* 0x000fe2000fffe0ff */
[----:B------:R-:W-:Y:S01]  /*1bd0*/  UMOV UR19, 0x10000000 ;  /* 0x1000000000137882 */ /* 0x000fe20000000000 */
[----:B------:R-:W-:Y:S01]  /*1be0*/  UMOV UR12, UR36 ;  /* 0x00000024000c7c82 */ /* 0x000fe20008000000 */
[----:B------:R-:W-:Y:S01]  /*1bf0*/  UMOV UR9, UR33 ;  /* 0x0000002100097c82 */ /* 0x000fe20008000000 */
[----:B------:R-:W-:Y:S01]  /*1c00*/  UMOV UR10, UR34 ;  /* 0x00000022000a7c82 */ /* 0x000fe20008000000 */
[----:B------:R2:W-:Y:S01]  /*1c10*/  UTMALDG.3D.MULTICAST [UR32], [UR16], UR13, desc[UR18] ;  /* 0x00001220100073b4 */ /* 0x0005e2000801180d */
[----:B------:R-:W-:Y:S01]  /*1c20*/  UIADD3 UR6, UPT, UPT, UR6, 0x1, URZ ;  /* 0x0000000106067890 */ /* 0x000fe2000fffe0ff */
[----:B------:R-:W-:-:S03]  /*1c30*/  UMOV UR4, UR5 ;  /* 0x0000000500047c82 */ /* 0x000fc60008000000 */
[----:B------:R-:W-:Y:S01]  /*1c40*/  UISETP.NE.AND UP0, UPT, UR6, UR21, UPT ;  /* 0x000000150600728c */ /* 0x000fe2000bf05270 */
[----:B------:R4:W-:Y:S01]  /*1c50*/  UTMALDG.3D [UR8], [UR14], desc[UR18] ;  /* 0x000012080e0075b4 */ /* 0x0009e20008011000 */
[----:B--2---:R-:W-:-:S07]  /*1c60*/  UMOV UR13, UR21 ;  /* 0x00000015000d7c82 */ /* 0x004fce0008000000 */
[----:B----4-:R-:W-:Y:S05]  /*1c70*/  BRA.U UP0, `(.L_x_31) ;  /* 0xfffffffd004c7547 */ /* 0x010fea000b83ffff */
.L_x_25:
[----:B------:R-:W-:Y:S01]  /*1c80*/  ULEA UR4, UR5, UR7, 0x3 ;  /* 0x0000000705047291 */ /* 0x000fe2000f8e18ff */
[----:B--2---:R-:W-:Y:S01]  /*1c90*/  SHF.L.U32 R0, R12, 0x1f, RZ ;  /* 0x0000001f0c007819 */ /* 0x004fe200000006ff */
[----:B------:R-:W-:Y:S01]  /*1ca0*/  @!P1 SYNCS.ARRIVE.TRANS64.A1T0 RZ, [UR7+0x98], RZ ;  /* 0x000098ffffff99a7 */ /* 0x000fe20008100007 */
[----:B------:R-:W-:-:S06]  /*1cb0*/  UISETP.GT.AND UP0, UPT, UR43, UR41, UPT ;  /* 0x000000292b00728c */ /* 0x000fcc000bf04270 */
[----:B-1-3--:R1:W2:Y:S03]  /*1cc0*/  SYNCS.PHASECHK.TRANS64.TRYWAIT P0, [UR4+0x28], R0 ;  /* 0x00002800ff0075a7 */ /* 0x00a2a60008001104 */
[----:B------:R-:W-:Y:S05]  /*1cd0*/  BRA.U !UP0, `(.L_x_32) ;  /* 0x0000000108bc7547 */ /* 0x000fea000b800000 */
[----:B------:R-:W-:Y:S01]  /*1ce0*/  UIADD3 UR25, UPT, UPT, UR44, UR13, URZ ;  /* 0x0000000d2c197290 */ /* 0x000fe2000fffe0ff */
[----:B------:R-:W-:-:S11]  /*1cf0*/  UMOV UR4, UR5 ;  /* 0x0000000500047c82 */ /* 0x000fd60008000000 */
.L_x_38:
[----:B------:R-:W-:Y:S01]  /*1d00*/  ULEA UR17, UR4, UR7, 0x3 ;  /* 0x0000000704117291 */ /* 0x000fe2000f8e18ff */
[----:B--2---:R-:W-:Y:S01]  /*1d10*/  @!P3 MOV R2, 0x3000 ;  /* 0x000030000002b802 */ /* 0x004fe20000000f00 */
[----:B--2-4-:R-:W-:Y:S10]  /*1d20*/  @P0 BRA `(.L_x_33) ;  /* 0x00000000000c0947 */ /* 0x014ff40003800000 */
[----:B------:R-:W-:-:S04]  /*1d30*/  SHF.L.U32 R3, R12, 0x1f, RZ ;  /* 0x0000001f0c037819 */ /* 0x000fc800000006ff */
[----:B------:R-:W2:Y:S02]  /*1d40*/  SYNCS.PHASECHK.TRANS64.TRYWAIT P0, [UR17+0x28], R3 ;  /* 0x00002803ff0075a7 */ /* 0x000ea40008001111 */
[----:B--2---:R-:W-:Y:S05]  /*1d50*/  @!P0 BRA `(.L_x_34) ;  /* 0x0000009800648947 */ /* 0x004fea0003800000 */
.L_x_33:
[----:B------:R2:W-:Y:S01]  /*1d60*/  @!P3 SYNCS.ARRIVE.TRANS64 RZ, [UR17], R2 ;  /* 0x00000002ffffb9a7 */ /* 0x0005e20008000011 */
[----:B------:R-:W-:-:S04]  /*1d70*/  ULOP3.LUT UR5, UR24, 0x2, URZ, 0xfc, !UPT ;  /* 0x0000000218057892 */ /* 0x000fc8000f8efcff */
[----:B------:R-:W-:-:S09]  /*1d80*/  UISETP.NE.AND UP0, UPT, UR5, 0x2, UPT ;  /* 0x000000020500788c */ /* 0x000fd2000bf05270 */
[----:B------:R-:W-:Y:S05]  /*1d90*/  BRA.U UP0, `(.L_x_35) ;  /* 0x0000000100047547 */ /* 0x000fea000b800000 */
[----:B------:R-:W-:Y:S05]  /*1da0*/  BPT.TRAP 0x1 ;  /* 0x000000040000795c */ /* 0x000fea0000300000 */
.L_x_35:
[----:B------:R-:W-:Y:S04]  /*1db0*/  BSSY.RECONVERGENT B0, `(.L_x_36) ;  /* 0x0000003000007945 */ /* 0x000fe80003800200 */
[----:B------:R-:W-:Y:S05]  /*1dc0*/  @P2 BRA `(.L_x_37) ;  /* 0x0000000000042947 */ /* 0x000fea0003800000 */
[----:B------:R-:W-:Y:S05]  /*1dd0*/  BPT.TRAP 0x1 ;  /* 0x000000040000795c */ /* 0x000fea0000300000 */
.L_x_37:
[----:B------:R-:W-:Y:S05]  /*1de0*/  BSYNC.RECONVERGENT B0 ;  /* 0x0000000000007941 */ /* 0x000fea0003800200 */
.L_x_36:
[----:B------:R-:W-:Y:S02]  /*1df0*/  UIADD3 UR5, UPT, UPT, UR4, 0x1, URZ ;  /* 0x0000000104057890 */ /* 0x000fe4000fffe0ff */
[----:B------:R-:W-:Y:S02]  /*1e00*/  UIADD3 UR14, UP1, UPT, UR26, 0x80, URZ ;  /* 0x000000801a0e7890 */ /* 0x000fe4000ff3e0ff */
[----:B------:R-:W-:Y:S02]  /*1e10*/  UISETP.NE.AND UP0, UPT, UR5, 0x5, UPT ;  /* 0x000000050500788c */ /* 0x000fe4000bf05270 */
[----:B------:R-:W-:Y:S02]  /*1e20*/  USHF.L.U32 UR18, UR13, 0x5, URZ ;  /* 0x000000050d127899 */ /* 0x000fe400080006ff */
[----:B------:R-:W-:Y:S02]  /*1e30*/  USEL UR8, URZ, 0x1, UP0 ;  /* 0x00000001ff087887 */ /* 0x000fe40008000000 */
[----:B------:R-:W-:-:S02]  /*1e40*/  USEL UR5, UR5, URZ, UP0 ;  /* 0x000000ff05057287 */ /* 0x000fc40008000000 */
[----:B------:R-:W-:Y:S02]  /*1e50*/  UIADD3 UR22, UP0, UPT, UR26, 0x180, URZ ;  /* 0x000001801a167890 */ /* 0x000fe4000ff1e0ff */
[----:B------:R-:W-:Y:S01]  /*1e60*/  LOP3.LUT R12, R12, UR8, RZ, 0x3c, !PT ;  /* 0x000000080c0c7c12 */ /* 0x000fe2000f8e3cff */
[----:B------:R-:W-:Y:S02]  /*1e70*/  ULEA UR6, UR5, UR7, 0x3 ;  /* 0x0000000705067291 */ /* 0x000fe4000f8e18ff */
[----:B------:R-:W-:Y:S01]  /*1e80*/  ULEA UR8, UR4, UR7, 0xd ;  /* 0x0000000704087291 */ /* 0x000fe2000f8e68ff */
[----:B-1----:R-:W-:Y:S01]  /*1e90*/  SHF.L.U32 R0, R12, 0x1f, RZ ;  /* 0x0000001f0c007819 */ /* 0x002fe200000006ff */
[----:B------:R-:W-:Y:S02]  /*1ea0*/  ULEA UR16, UR4, UR29, 0xc ;  /* 0x0000001d04107291 */ /* 0x000fe4000f8e60ff */
[----:B------:R-:W-:Y:S02]  /*1eb0*/  UIADD3.X UR15, UPT, UPT, URZ, UR27, URZ, UP1, !UPT ;  /* 0x0000001bff0f7290 */ /* 0x000fe40008ffe4ff */
[----:B------:R-:W-:Y:S01]  /*1ec0*/  UIADD3 UR8, UPT, UPT, UR8, 0x11400, URZ ;  /* 0x0001140008087890 */ /* 0x000fe2000fffe0ff */
[----:B------:R3:W4:Y:S01]  /*1ed0*/  SYNCS.PHASECHK.TRANS64.TRYWAIT P0, [UR6+0x28], R0 ;  /* 0x00002800ff0075a7 */ /* 0x0007220008001106 */
[----:B------:R-:W-:Y:S01]  /*1ee0*/  UIADD3.X UR23, UPT, UPT, URZ, UR27, URZ, UP0, !UPT ;  /* 0x0000001bff177290 */ /* 0x000fe200087fe4ff */
[----:B------:R-:W-:Y:S01]  /*1ef0*/  UMOV UR6, 0x30000 ;  /* 0x0003000000067882 */ /* 0x000fe20000000000 */
[----:B------:R-:W-:Y:S01]  /*1f00*/  UMOV UR30, 0x0 ;  /* 0x00000000001e7882 */ /* 0x000fe20000000000 */
[----:B------:R-:W-:Y:S01]  /*1f10*/  UMOV UR31, 0x10000000 ;  /* 0x10000000001f7882 */ /* 0x000fe20000000000 */
[----:B------:R-:W-:Y:S01]  /*1f20*/  UMOV UR19, UR35 ;  /* 0x0000002300137c82 */ /* 0x000fe20008000000 */
[----:B------:R-:W-:Y:S01]  /*1f30*/  UMOV UR20, UR36 ;  /* 0x0000002400147c82 */ /* 0x000fe20008000000 */
[----:B------:R-:W-:Y:S01]  /*1f40*/  UMOV UR12, UR36 ;  /* 0x00000024000c7c82 */ /* 0x000fe20008000000 */
[----:B------:R-:W-:Y:S01]  /*1f50*/  UMOV UR9, UR17 ;  /* 0x0000001100097c82 */ /* 0x000fe20008000000 */
[----:B------:R-:W-:Y:S01]  /*1f60*/  UMOV UR10, UR18 ;  /* 0x00000012000a7c82 */ /* 0x000fe20008000000 */
[----:B------:R3:W-:Y:S01]  /*1f70*/  UTMALDG.3D.MULTICAST [UR16], [UR14], UR6, desc[UR30] ;  /* 0x00001e100e0073b4 */ /* 0x0007e20008011806 */
[----:B------:R-:W-:Y:S01]  /*1f80*/  UIADD3 UR13, UPT, UPT, UR13, 0x1, URZ ;  /* 0x000000010d0d7890 */ /* 0x000fe2000fffe0ff */
[----:B------:R-:W-:-:S03]  /*1f90*/  UMOV UR4, UR5 ;  /* 0x0000000500047c82 */ /* 0x000fc60008000000 */
[----:B------:R-:W-:Y:S01]  /*1fa0*/  UISETP.NE.AND UP0, UPT, UR13, UR25, UPT ;  /* 0x000000190d00728c */ /* 0x000fe2000bf05270 */
[----:B------:R3:W-:Y:S08]  /*1fb0*/  UTMALDG.3D [UR8], [UR22], desc[UR30] ;  /* 0x00001e08160075b4 */ /* 0x0007f00008011000 */
[----:B---3--:R-:W-:Y:S05]  /*1fc0*/  BRA.U UP0, `(.L_x_38) ;  /* 0xfffffffd004c7547 */ /* 0x008fea000b83ffff */
.L_x_32:
[C---:B------:R-:W-:Y:S01]  /*1fd0*/  LEA R3, R11.reuse, UR7, 0x3 ;  /* 0x000000070b037c11 */ /* 0x040fe2000f8e18ff */
[----:B------:R-:W-:Y:S01]  /*1fe0*/  NOP ;  /* 0x0000000000007918 */ /* 0x000fe20000000000 */
[----:B-1----:R-:W-:Y:S02]  /*1ff0*/  SHF.L.U32 R0, R10, 0x1f, RZ ;  /* 0x0000001f0a007819 */ /* 0x002fe400000006ff */
[----:B------:R-:W-:Y:S02]  /*2000*/  LEA R5, R11, UR7, 0x4 ;  /* 0x000000070b057c11 */ /* 0x000fe4000f8e20ff */
[----:B--2-4-:R-:W1:Y:S02]  /*2010*/  SYNCS.PHASECHK.TRANS64.TRYWAIT P0, [R3+URZ+0xa0], R0 ;  /* 0x0000a000030075a7 */ /* 0x014e6400080011ff */
[----:B-1----:R-:W-:Y:S05]  /*2020*/  @!P0 BRA `(.L_x_39) ;  /* 0x0000009400c88947 */ /* 0x002fea0003800000 */
.L_x_137:
[----:B------:R-:W2:Y:S01]  /*2030*/  LDS.128 R4, [R5+0x110] ;  /* 0x0001100005047984 */ /* 0x000ea20000000c00 */
[----:B------:R-:W-:Y:S01]  /*2040*/  UISETP.GE.AND UP0, UPT, UR42, 0x1, UPT ;  /* 0x000000012a00788c */ /* 0x000fe2000bf06270 */
[----:B------:R-:W-:Y:S01]  /*2050*/  @!PT LDS RZ, [RZ] ;  /* 0x00000000fffff984 */ /* 0x000fe20000000800 */
[----:B------:R-:W-:Y:S01]  /*2060*/  @!PT LDS RZ, [RZ] ;  /* 0x00000000fffff984 */ /* 0x000fe20000000800 */
[----:B------:R-:W-:Y:S01]  /*2070*/  @!PT LDS RZ, [RZ] ;  /* 0x00000000fffff984 */ /* 0x000fe20000000800 */
[----:B------:R-:W-:Y:S01]  /*2080*/  @!PT LDS RZ, [RZ] ;  /* 0x00000000fffff984 */ /* 0x000fe20000000800 */
[----:B------:R3:W-:Y:S06]  /*2090*/  MEMBAR.ALL.CTA ;  /* 0x0000000000007992 */ /* 0x0007ec0000008000 */
[----:B---3--:R-:W3:Y:S01]  /*20a0*/  FENCE.VIEW.ASYNC.S ;  /* 0x00000000000073c6 */ /* 0x008ee20000000000 */
[----:B--2---:R-:W-:-:S13]  /*20b0*/  LOP3.LUT P0, RZ, R6, 0x1, RZ, 0xc0, !PT ;  /* 0x0000000106ff7812 */ /* 0x004fda000780c0ff */
[----:B---3--:R-:W-:Y:S01]  /*20c0*/  VOTEU.ANY UP1, P0 ;  /* 0x0000000000ff7886 */ /* 0x008fe20000020100 */
[----:B------:R-:W-:-:S13]  /*20d0*/  PLOP3.LUT P0, PT, PT, PT, UP1, 0x80, 0x8 ;  /* 0x000000000008781c */ /* 0x000fda0003f0f018 */
[----:B-1----:R-:W-:Y:S02]  /*20e0*/  @P0 LOP3.LUT R0, R5, 0xffff, RZ, 0xc0, !PT ;  /* 0x0000ffff05000812 */ /* 0x002fe400078ec0ff */
[----:B------:R-:W-:Y:S02]  /*20f0*/  @P0 MOV R2, R4 ;  /* 0x0000000400020202 */ /* 0x000fe40000000f00 */
[----:B------:R-:W-:Y:S01]  /*2100*/  @P0 R2UR UR6, R0 ;  /* 0x00000000000602ca */ /* 0x000fe200000e0000 */
[----:B------:R-:W-:Y:S01]  /*2110*/  VIADD R0, R3, 0xb0 ;  /* 0x000000b003007836 */ /* 0x000fe20000000000 */
[----:B------:R-:W-:Y:S02]  /*2120*/  @P0 SHF.R.U32.HI R4, RZ, 0x10, R5 ;  /* 0x00000010ff040819 */ /* 0x000fe40000011605 */
[----:B------:R-:W-:Y:S02]  /*2130*/  @P0 R2UR UR8, R2 ;  /* 0x00000000020802ca */ /* 0x000fe400000e0000 */
[----:B------:R-:W-:-:S02]  /*2140*/  PRMT R0, RZ, 0x654, R0 ;  /* 0x00000654ff007816 */ /* 0x000fc40000000000 */
[----:B------:R-:W-:Y:S02]  /*2150*/  @P0 R2UR UR4, R4 ;  /* 0x00000000040402ca */ /* 0x000fe400000e0000 */
[----:B------:R1:W-:Y:S03]  /*2160*/  SYNCS.ARRIVE.TRANS64.RED.A1T0 RZ, [R0+URZ], RZ ;  /* 0x000000ff00ff79a7 */ /* 0x0003e600081004ff */
[----:B------:R-:W-:-:S04]  /*2170*/  @UP1 UMOV UR37, UR6 ;  /* 0x0000000600251c82 */ /* 0x000fc80008000000 */
[----:B------:R-:W-:-:S04]  /*2180*/  @UP1 UMOV UR38, UR8 ;  /* 0x0000000800261c82 */ /* 0x000fc80008000000 */
[----:B------:R-:W-:Y:S01]  /*2190*/  @UP1 UMOV UR36, UR4 ;  /* 0x0000000400241c82 */ /* 0x000fe20008000000 */
[----:B------:R-:W-:Y:S05]  /*21a0*/  BRA.U !UP0, `(.L_x_40) ;  /* 0x0000000108d47547 */ /* 0x000fea000b800000 */
[----:B------:R-:W2:Y:S01]  /*21b0*/  LDCU.128 UR12, c[0x0][0xb10] ;  /* 0x00016200ff0c77ac */ /* 0x000ea20008000c00 */
[----:B------:R-:W3:Y:S01]  /*21c0*/  LDCU UR25, c[0x0][0xb20] ;  /* 0x00016400ff1977ac */ /* 0x000ee20008000800 */
[----:B------:R-:W4:Y:S01]  /*21d0*/  LDCU UR20, c[0x0][0xb0c] ;  /* 0x00016180ff1477ac */ /* 0x000f220008000800 */
[----:B------:R-:W1:Y:S01]  /*21e0*/  LDCU.64 UR10, c[0x0][0xb28] ;  /* 0x00016500ff0a77ac */ /* 0x000e620008000a00 */
[----:B------:R-:W-:Y:S02]  /*21f0*/  UISETP.NE.AND UP3, UPT, UR42, 0x1, UPT ;  /* 0x000000012a00788c */ /* 0x000fe4000bf65270 */
[----:B--2---:R-:W-:Y:S02]  /*2200*/  UIMAD.WIDE.U32 UR16, UR39, UR15, URZ ;  /* 0x0000000f271072a5 */ /* 0x004fe4000f8e00ff */
[----:B------:R-:W-:Y:S02]  /*2210*/  UIMAD.WIDE.U32 UR8, UR40, UR12, URZ ;  /* 0x0000000c280872a5 */ /* 0x000fe4000f8e00ff */
[----:B------:R-:W-:-:S02]  /*2220*/  UISETP.NE.AND UP0, UPT, UR14, 0x1, UPT ;  /* 0x000000010e00788c */ /* 0x000fc4000bf05270 */
[----:B------:R-:W-:Y:S01]  /*2230*/  UIMAD.WIDE.U32 UR22, UR37, UR15, URZ ;  /* 0x0000000f251672a5 */ /* 0x000fe2000f8e00ff */
[----:B------:R-:W-:Y:S02]  /*2240*/  UMOV UR16, UR17 ;  /* 0x0000001100107c82 */ /* 0x000fe40008000000 */
[----:B------:R-:W-:Y:S01]  /*2250*/  UMOV UR8, UR9 ;  /* 0x0000000900087c82 */ /* 0x000fe20008000000 */
[----:B---3--:R-:W-:Y:S02]  /*2260*/  USHF.R.U32.HI UR16, URZ, UR25, UR16 ;  /* 0x00000019ff107299 */ /* 0x008fe40008011610 */
[----:B----4-:R-:W-:Y:S02]  /*2270*/  UISETP.NE.AND UP2, UPT, UR20, 0x1, UPT ;  /* 0x000000011400788c */ /* 0x010fe4000bf45270 */
[----:B------:R-:W-:Y:S02]  /*2280*/  USHF.R.U32.HI UR8, URZ, UR13, UR8 ;  /* 0x0000000dff087299 */ /* 0x000fe40008011608 */
[----:B------:R-:W-:-:S02]  /*2290*/  USEL UR6, UR39, UR16, !UP0 ;  /* 0x0000001027067287 */ /* 0x000fc4000c000000 */
[----:B------:R-:W-:Y:S02]  /*22a0*/  USEL UR8, UR40, UR8, !UP2 ;  /* 0x0000000828087287 */ /* 0x000fe4000d000000 */
[----:B-1----:R-:W-:Y:S01]  /*22b0*/  UIMAD.WIDE.U32 UR16, UR6, UR10, URZ ;  /* 0x0000000a061072a5 */ /* 0x002fe2000f8e00ff */
[----:B------:R-:W-:Y:S01]  /*22c0*/  UMOV UR4, UR23 ;  /* 0x0000001700047c82 */ /* 0x000fe20008000000 */
[----:B------:R-:W-:Y:S02]  /*22d0*/  UIMAD.WIDE.U32 UR18, UR38, UR12, URZ ;  /* 0x0000000c261272a5 */ /* 0x000fe4000f8e00ff */
[----:B------:R-:W-:-:S03]  /*22e0*/  UIMAD.WIDE.U32 UR22, UR8, UR10, URZ ;  /* 0x0000000a081672a5 */ /* 0x000fc6000f8e00ff */
[----:B------:R-:W-:Y:S01]  /*22f0*/  UMOV UR16, UR17 ;  /* 0x0000001100107c82 */ /* 0x000fe20008000000 */
[----:B------:R-:W-:Y:S02]  /*2300*/  USHF.R.U32.HI UR4, URZ, UR25, UR4 ;  /* 0x00000019ff047299 */ /* 0x000fe40008011604 */
[----:B------:R-:W-:Y:S01]  /*2310*/  @UP3 USHF.R.U32.HI UR6, URZ, UR11, UR16 ;  /* 0x0000000bff063299 */ /* 0x000fe20008011610 */
[----:B------:R-:W-:Y:S01]  /*2320*/  UMOV UR18, UR19 ;  /* 0x0000001300127c82 */ /* 0x000fe20008000000 */
[----:B------:R-:W-:Y:S01]  /*2330*/  UMOV UR22, UR23 ;  /* 0x0000001700167c82 */ /* 0x000fe20008000000 */
[----:B------:R-:W-:Y:S02]  /*2340*/  USHF.R.U32.HI UR13, URZ, UR13, UR18 ;  /* 0x0000000dff0d7299 */ /* 0x000fe40008011612 */
[----:B------:R-:W-:Y:S02]  /*2350*/  USEL UR4, UR37, UR4, !UP0 ;  /* 0x0000000425047287 */ /* 0x000fe4000c000000 */
[----:B------:R-:W-:-:S02]  /*2360*/  @UP3 USHF.R.U32.HI UR8, URZ, UR11, UR22 ;  /* 0x0000000bff083299 */ /* 0x000fc40008011616 */
[----:B------:R-:W-:Y:S02]  /*2370*/  UIMAD UR9, UR42, UR6, URZ ;  /* 0x000000062a0972a4 */ /* 0x000fe4000f8e02ff */
[----:B------:R-:W-:Y:S02]  /*2380*/  USEL UR6, UR38, UR13, !UP2 ;  /* 0x0000000d26067287 */ /* 0x000fe4000d000000 */
[----:B------:R-:W-:Y:S02]  /*2390*/  UIMAD UR12, UR42, UR8, URZ ;  /* 0x000000082a0c72a4 */ /* 0x000fe4000f8e02ff */
[----:B------:R-:W-:Y:S02]  /*23a0*/  UISETP.GE.AND UP0, UPT, UR4, UR9, UPT ;  /* 0x000000090400728c */ /* 0x000fe4000bf06270 */
[----:B------:R-:W-:Y:S02]  /*23b0*/  UIMAD.WIDE.U32 UR16, UR4, UR10, URZ ;  /* 0x0000000a041072a5 */ /* 0x000fe4000f8e00ff */
[----:B------:R-:W-:-:S02]  /*23c0*/  UISETP.GE.OR UP0, UPT, UR6, UR12, UP0 ;  /* 0x0000000c0600728c */ /* 0x000fc40008706670 */
        /* <DEDUP_REMOVED lines=19> */
.L_x_40:
[----:B------:R-:W2:Y:S02]  /*2500*/  LDCU UR4, c[0x0][0xb30] ;  /* 0x00016600ff0477ac */ /* 0x000ea40008000800 */
[----:B--2---:R-:W-:-:S09]  /*2510*/  UISETP.NE.AND UP0, UPT, UR4, 0x1, UPT ;  /* 0x000000010400788c */ /* 0x004fd2000bf05270 */
[----:B------:R-:W-:Y:S05]  /*2520*/  BRA.U UP0, `(.L_x_41) ;  /* 0x0000000100447547 */ /* 0x000fea000b800000 */
[----:B------:R-:W2:Y:S01]  /*2530*/  LDCU.128 UR12, c[0x0][0xb10] ;  /* 0x00016200ff0c77ac */ /* 0x000ea20008000c00 */
[----:B------:R-:W3:Y:S01]  /*2540*/  LDCU UR16, c[0x0][0xb0c] ;  /* 0x00016180ff1077ac */ /* 0x000ee20008000800 */
[----:B------:R-:W4:Y:S01]  /*2550*/  LDCU UR17, c[0x0][0xb20] ;  /* 0x00016400ff1177ac */ /* 0x000f220008000800 */
[----:B--2---:R-:W-:Y:S02]  /*2560*/  UIMAD.WIDE.U32 UR10, UR38, UR12, URZ ;  /* 0x0000000c260a72a5 */ /* 0x004fe4000f8e00ff */
[----:B------:R-:W-:Y:S02]  /*2570*/  UIMAD.WIDE.U32 UR8, UR37, UR15, URZ ;  /* 0x0000000f250872a5 */ /* 0x000fe4000f8e00ff */
[----:B---3--:R-:W-:Y:S02]  /*2580*/  UISETP.NE.AND UP2, UPT, UR16, 0x1, UPT ;  /* 0x000000011000788c */ /* 0x008fe4000bf45270 */
[----:B------:R-:W-:Y:S01]  /*2590*/  UISETP.NE.AND UP0, UPT, UR14, 0x1, UPT ;  /* 0x000000010e00788c */ /* 0x000fe2000bf05270 */
[----:B------:R-:W-:-:S02]  /*25a0*/  UMOV UR6, UR11 ;  /* 0x0000000b00067c82 */ /* 0x000fc40008000000 */
[----:B------:R-:W-:Y:S01]  /*25b0*/  UMOV UR4, UR9 ;  /* 0x0000000900047c82 */ /* 0x000fe20008000000 */
[----:B------:R-:W-:Y:S02]  /*25c0*/  USHF.R.U32.HI UR6, URZ, UR13, UR6 ;  /* 0x0000000dff067299 */ /* 0x000fe40008011606 */
[----:B----4-:R-:W-:Y:S02]  /*25d0*/  USHF.R.U32.HI UR4, URZ, UR17, UR4 ;  /* 0x00000011ff047299 */ /* 0x010fe40008011604 */
[----:B------:R-:W-:Y:S02]  /*25e0*/  USEL UR6, UR38, UR6, !UP2 ;  /* 0x0000000626067287 */ /* 0x000fe4000d000000 */
[----:B------:R-:W-:-:S04]  /*25f0*/  USEL UR4, UR37, UR4, !UP0 ;  /* 0x0000000425047287 */ /* 0x000fc8000c000000 */
[----:B------:R-:W-:Y:S02]  /*2600*/  UIADD3 UR8, UPT, UPT, UR6, -UR4, URZ ;  /* 0x8000000406087290 */ /* 0x000fe4000fffe0ff */
[----:B------:R-:W-:Y:S02]  /*2610*/  UIADD3 UR4, UPT, UPT, -UR6, UR4, URZ ;  /* 0x0000000406047290 */ /* 0x000fe4000fffe1ff */
[----:B------:R-:W-:Y:S02]  /*2620*/  UIMAD UR37, UR8, UR14, UR37 ;  /* 0x0000000e082572a4 */ /* 0x000fe4000f8e0225 */
[----:B------:R-:W-:-:S12]  /*2630*/  UIMAD UR38, UR4, UR16, UR38 ;  /* 0x00000010042672a4 */ /* 0x000fd8000f8e0226 */
.L_x_41:
[----:B------:R-:W-:Y:S01]  /*2640*/  VIADD R11, R11, 0x1 ;  /* 0x000000010b0b7836 */ /* 0x000fe20000000000 */
[----:B------:R-:W-:Y:S01]  /*2650*/  R2UR UR4, R160 ;  /* 0x00000000a00472ca */ /* 0x000fe200000e0000 */
[----:B------:R-:W-:Y:S01]  /*2660*/  UIADD3 UR20, UPT, UPT, UR37, UR59, URZ ;  /* 0x0000003b25147290 */ /* 0x000fe2000fffe0ff */
[----:B------:R-:W-:Y:S02]  /*2670*/  PLOP3.LUT P1, PT, PT, PT, PT, 0x80, 0x8 ;  /* 0x000000000008781c */ /* 0x000fe40003f2f070 */
[----:B------:R-:W-:-:S04]  /*2680*/  ISETP.NE.AND P0, PT, R11, 0x2, PT ;  /* 0x000000020b00780c */ /* 0x000fc80003f05270 */
[----:B------:R-:W-:Y:S02]  /*2690*/  SEL R3, RZ, 0x1, P0 ;  /* 0x00000001ff037807 */ /* 0x000fe40000000000 */
[----:B------:R-:W-:Y:S02]  /*26a0*/  SEL R11, R11, RZ, P0 ;  /* 0x000000ff0b0b7207 */ /* 0x000fe40000000000 */
[----:B------:R-:W-:Y:S01]  /*26b0*/  LOP3.LUT R10, R10, R3, RZ, 0x3c, !PT ;  /* 0x000000030a0a7212 */ /* 0x000fe200078e3cff */
[----:B------:R-:W-:Y:S01]  /*26c0*/  UIADD3 UR16, UPT, UPT, UR38, UR4, URZ ;  /* 0x0000000426107290 */ /* 0x000fe2000fffe0ff */
[----:B------:R-:W-:Y:S11]  /*26d0*/  BRA.U UP1, `(.L_x_42) ;  /* 0xfffffff101587547 */ /* 0x000ff6000b83ffff */
[----:B------:R-:W-:Y:S01]  /*26e0*/  UIADD3 UR7, UPT, UPT, UR7, 0x28, URZ ;  /* 0x0000002807077890 */ /* 0x000fe2000fffe0ff */
[----:B------:R-:W-:-:S03]  /*26f0*/  SHF.L.U32 R3, R12, 0x1f, RZ ;  /* 0x0000001f0c037819 */ /* 0x000fc600000006ff */
[----:B------:R-:W-:-:S09]  /*2700*/  ULEA UR4, UR5, UR7, 0x3 ;  /* 0x0000000705047291 */ /* 0x000fd2000f8e18ff */
[----:B------:R-:W2:Y:S02]  /*2710*/  SYNCS.PHASECHK.TRANS64.TRYWAIT P0, [UR4], R3 ;  /* 0x00000003ff0075a7 */ /* 0x000ea40008001104 */
[----:B--2---:R-:W-:Y:S05]  /*2720*/  @!P0 BRA `(.L_x_43) ;  /* 0x00000090001c8947 */ /* 0x004fea0003800000 */
.L_x_139:
[----:B------:R-:W-:-:S04]  /*2730*/  UIADD3 UR4, UPT, UPT, UR5, 0x1, URZ ;  /* 0x0000000105047890 */ /* 0x000fc8000fffe0ff */
[----:B------:R-:W-:-:S04]  /*2740*/  UISETP.NE.AND UP0, UPT, UR4, 0x5, UPT ;  /* 0x000000050400788c */ /* 0x000fc8000bf05270 */
[----:B------:R-:W-:Y:S02]  /*2750*/  USEL UR6, URZ, 0x1, UP0 ;  /* 0x00000001ff067887 */ /* 0x000fe40008000000 */
[----:B------:R-:W-:-:S04]  /*2760*/  USEL UR4, UR4, URZ, UP0 ;  /* 0x000000ff04047287 */ /* 0x000fc80008000000 */
[----:B------:R-:W-:Y:S01]  /*2770*/  ULEA UR5, UR4, UR7, 0x3 ;  /* 0x0000000704057291 */ /* 0x000fe2000f8e18ff */
[----:B------:R-:W-:-:S04]  /*2780*/  LOP3.LUT R2, R12, UR6, RZ, 0x3c, !PT ;  /* 0x000000060c027c12 */ /* 0x000fc8000f8e3cff */
[----:B-1----:R-:W-:-:S04]  /*2790*/  SHF.L.U32 R3, R2, 0x1f, RZ ;  /* 0x0000001f02037819 */ /* 0x002fc800000006ff */
[----:B------:R-:W1:Y:S02]  /*27a0*/  SYNCS.PHASECHK.TRANS64.TRYWAIT P0, [UR5], R3 ;  /* 0x00000003ff0075a7 */ /* 0x000e640008001105 */
[----:B-1----:R-:W-:Y:S05]  /*27b0*/  @!P0 BRA `(.L_x_44) ;  /* 0x0000009000108947 */ /* 0x002fea0003800000 */
.L_x_141:
        /* <DEDUP_REMOVED lines=9> */
.L_x_143:
        /* <DEDUP_REMOVED lines=9> */
.L_x_145:
[----:B------:R-:W-:-:S04]  /*28e0*/  UIADD3 UR4, UPT, UPT, UR4, 0x1, URZ ;  /* 0x0000000104047890 */ /* 0x000fc8000fffe0ff */
[----:B------:R-:W-:-:S04]  /*28f0*/  UISETP.NE.AND UP0, UPT, UR4, 0x5, UPT ;  /* 0x000000050400788c */ /* 0x000fc8000bf05270 */
[----:B------:R-:W-:Y:S02]  /*2900*/  USEL UR5, URZ, 0x1, UP0 ;  /* 0x00000001ff057887 */ /* 0x000fe40008000000 */
[----:B------:R-:W-:-:S04]  /*2910*/  USEL UR4, UR4, URZ, UP0 ;  /* 0x000000ff04047287 */ /* 0x000fc80008000000 */
[----:B------:R-:W-:Y:S01]  /*2920*/  ULEA UR4, UR4, UR7, 0x3 ;  /* 0x0000000704047291 */ /* 0x000fe2000f8e18ff */
[----:B-1----:R-:W-:-:S04]  /*2930*/  LOP3.LUT R3, R2, UR5, RZ, 0x3c, !PT ;  /* 0x0000000502037c12 */ /* 0x002fc8000f8e3cff */
[----:B------:R-:W-:Y:S01]  /*2940*/  SHF.L.U32 R3, R3, 0x1f, RZ ;  /* 0x0000001f03037819 */ /* 0x000fe200000006ff */
[----:B------:R-:W-:-:S07]  /*2950*/  IMAD.U32 R0, RZ, RZ, UR4 ;  /* 0x00000004ff007e24 */ /* 0x000fce000f8e00ff */
.L_x_47:
[----:B-1----:R1:W2:Y:S02]  /*2960*/  SYNCS.PHASECHK.TRANS64.TRYWAIT P0, [R0+URZ], R3 ;  /* 0x00000003000075a7 */ /* 0x0022a400080011ff */
[----:B--2---:R-:W-:Y:S05]  /*2970*/  @!P0 NANOSLEEP.SYNCS 0x989680 ;  /* 0x009896800000895d */ /* 0x004fea0003900000 */
[----:B------:R-:W2:Y:S02]  /*2980*/  @!P0 SYNCS.PHASECHK.TRANS64 P0, [R0+URZ], R3 ;  /* 0x00000003000085a7 */ /* 0x000ea400080010ff */
[----:B--2---:R-:W-:Y:S05]  /*2990*/  @P0 EXIT ;  /* 0x000000000000094d */ /* 0x004fea0003800000 */
[----:B------:R-:W-:Y:S05]  /*29a0*/  BRA `(.L_x_47) ;  /* 0xfffffffc00ec7947 */ /* 0x000fea000383ffff */
.L_x_22:
[----:B------:R-:W1:Y:S02]  /*29b0*/  S2UR UR4, SR_CgaCtaId ;  /* 0x00000000000479c3 */ /* 0x000e640000008800 */
[----:B-1----:R-:W-:-:S04]  /*29c0*/  UISETP.NE.AND UP0, UPT, UR4, URZ, UPT ;  /* 0x000000ff0400728c */ /* 0x002fc8000bf05270 */
[----:B------:R-:W-:-:S09]  /*29d0*/  UISETP.NE.OR UP0, UPT, UR17, 0x1, UP0 ;  /* 0x000000011100788c */ /* 0x000fd20008705670 */
[----:B------:R-:W-:Y:S05]  /*29e0*/  BRA.U UP0, `(.L_x_48) ;  /* 0x00000005004c7547 */ /* 0x000fea000b800000 */
[----:B------:R-:W1:Y:S01]  /*29f0*/  S2UR UR5, SR_CgaCtaId ;  /* 0x00000000000579c3 */ /* 0x000e620000008800 */
[----:B------:R-:W-:Y:S01]  /*2a00*/  UMOV UR4, 0x400 ;  /* 0x0000040000047882 */ /* 0x000fe20000000000 */
[----:B------:R-:W-:Y:S01]  /*2a10*/  ISETP.GE.U32.AND P2, PT, R0, 0x2, PT ;  /* 0x000000020000780c */ /* 0x000fe20003f46070 */
[----:B------:R-:W-:Y:S01]  /*2a20*/  IMAD.MOV.U32 R12, RZ, RZ, 0x1 ;  /* 0x00000001ff0c7424 */ /* 0x000fe200078e00ff */
[----:B------:R-:W-:Y:S02]  /*2a30*/  CS2R R10, SRZ ;  /* 0x00000000000a7805 */ /* 0x000fe4000001ff00 */
[----:B------:R-:W-:Y:S01]  /*2a40*/  CS2R R8, SRZ ;  /* 0x0000000000087805 */ /* 0x000fe2000001ff00 */
[----:B-1----:R-:W-:-:S03]  /*2a50*/  ULEA UR6, UR5, UR4, 0x18 ;  /* 0x0000000405067291 */ /* 0x002fc6000f8ec0ff */
[----:B------:R-:W-:-:S09]  /*2a60*/  UMOV UR5, URZ ;  /* 0x000000ff00057c82 */ /* 0x000fd20008000000 */
.L_x_52:
[----:B------:R-:W-:Y:S02]  /*2a70*/  LEA R2, R8, UR6, 0x3 ;  /* 0x0000000608027c11 */ /* 0x000fe4000f8e18ff */
[----:B------:R-:W-:-:S03]  /*2a80*/  SHF.L.U32 R5, R9, 0x1f, RZ ;  /* 0x0000001f09057819 */ /* 0x000fc600000006ff */
[----:B------:R-:W-:Y:S01]  /*2a90*/  VIADD R4, R2, 0xf0 ;  /* 0x000000f002047836 */ /* 0x000fe20000000000 */
[----:B------:R-:W1:Y:S02]  /*2aa0*/  SYNCS.PHASECHK.TRANS64.TRYWAIT P0, [R2+URZ+0xe0], R5 ;  /* 0x0000e005020075a7 */ /* 0x000e6400080011ff */
[----:B-1----:R-:W-:Y:S05]  /*2ab0*/  @!P0 BRA `(.L_x_49) ;  /* 0x0000008c00988947 */ /* 0x002fea0003800000 */
.L_x_146:
[----:B------:R-:W-:Y:S01]  /*2ac0*/  ULEA UR4, UR5, UR6, 0x3 ;  /* 0x0000000605047291 */ /* 0x000fe2000f8e18ff */
[----:B------:R-:W-:Y:S02]  /*2ad0*/  PRMT R4, RZ, 0x654, R4 ;  /* 0x00000654ff047816 */ /* 0x000fe40000000004 */
[----:B-1----:R-:W-:Y:S01]  /*2ae0*/  SHF.L.U32 R5, R12, 0x1f, RZ ;  /* 0x0000001f0c057819 */ /* 0x002fe200000006ff */
[----:B------:R-:W-:Y:S01]  /*2af0*/  UIADD3 UR7, UPT, UPT, UR4, 0xa0, URZ ;  /* 0x000000a004077890 */ /* 0x000fe2000fffe0ff */
[----:B------:R1:W-:Y:S05]  /*2b00*/  SYNCS.ARRIVE.TRANS64.RED.A1T0 RZ, [R4+URZ], RZ ;  /* 0x000000ff04ff79a7 */ /* 0x0003ea00081004ff */
[----:B------:R-:W-:Y:S01]  /*2b10*/  IMAD.U32 R7, RZ, RZ, UR7 ;  /* 0x00000007ff077e24 */ /* 0x000fe2000f8e00ff */
[----:B------:R-:W2:Y:S04]  /*2b20*/  SYNCS.PHASECHK.TRANS64.TRYWAIT P0, [UR4+0xb0], R5 ;  /* 0x0000b005ff0075a7 */ /* 0x000ea80008001104 */
[----:B------:R-:W-:Y:S01]  /*2b30*/  PRMT R6, R0, 0x654, R7 ;  /* 0x0000065400067816 */ /* 0x000fe20000000007 */
[----:B-1----:R-:W-:Y:S01]  /*2b40*/  @!P2 IMAD.MOV.U32 R4, RZ, RZ, 0x10 ;  /* 0x00000010ff04a424 */ /* 0x002fe200078e00ff */
[----:B--2---:R-:W-:Y:S06]  /*2b50*/  @!P0 BRA `(.L_x_50) ;  /* 0x0000008c00848947 */ /* 0x004fec0003800000 */
.L_x_148:
[----:B------:R-:W-:Y:S01]  /*2b60*/  ULEA UR8, UR5, UR6, 0x4 ;  /* 0x0000000605087291 */ /* 0x000fe2000f8e20ff */
[----:B------:R-:W-:Y:S01]  /*2b70*/  SEL R3, R6, R3, !P2 ;  /* 0x0000000306037207 */ /* 0x000fe20005000000 */
[----:B------:R-:W-:Y:S01]  /*2b80*/  UIADD3 UR9, UPT, UPT, UR4, 0xa0, URZ ;  /* 0x000000a004097890 */ /* 0x000fe2000fffe0ff */
[----:B-1----:R-:W-:Y:S01]  /*2b90*/  LEA R2, R11, UR6, 0x3 ;  /* 0x000000060b027c11 */ /* 0x002fe2000f8e18ff */
[----:B------:R-:W-:Y:S01]  /*2ba0*/  UIADD3 UR8, UPT, UPT, UR8, 0x110, URZ ;  /* 0x0000011008087890 */ /* 0x000fe2000fffe0ff */
[----:B------:R-:W-:Y:S01]  /*2bb0*/  SHF.L.U32 R5, R10, 0x1f, RZ ;  /* 0x0000001f0a057819 */ /* 0x000fe200000006ff */
[----:B------:R1:W-:Y:S01]  /*2bc0*/  @!P2 SYNCS.ARRIVE.TRANS64.RED RZ, [R3+URZ], R4 ;  /* 0x0000000403ffa9a7 */ /* 0x0003e200080004ff */
[----:B------:R-:W-:Y:S01]  /*2bd0*/  UIADD3 UR4, UPT, UPT, UR5, 0x1, URZ ;  /* 0x0000000105047890 */ /* 0x000fe2000fffe0ff */
[----:B------:R-:W-:-:S03]  /*2be0*/  VIADD R8, R8, 0x1 ;  /* 0x0000000108087836 */ /* 0x000fc60000000000 */
[----:B------:R-:W-:Y:S02]  /*2bf0*/  UISETP.NE.AND UP0, UPT, UR4, 0x2, UPT ;  /* 0x000000020400788c */ /* 0x000fe4000bf05270 */
[----:B------:R-:W-:Y:S06]  /*2c00*/  UGETNEXTWORKID.BROADCAST [UR8], [UR9] ;  /* 0x00000000080073ca */ /* 0x000fec0008000100 */
[----:B------:R-:W-:Y:S01]  /*2c10*/  USEL UR7, URZ, 0x1, UP0 ;  /* 0x00000001ff077887 */ /* 0x000fe20008000000 */
[----:B------:R-:W-:Y:S01]  /*2c20*/  ISETP.NE.AND P0, PT, R8, 0x2, PT ;  /* 0x000000020800780c */ /* 0x000fe20003f05270 */
[----:B------:R-:W-:Y:S01]  /*2c30*/  USEL UR5, UR4, URZ, UP0 ;  /* 0x000000ff04057287 */ /* 0x000fe20008000000 */
[----:B------:R-:W2:Y:S03]  /*2c40*/  SYNCS.PHASECHK.TRANS64.TRYWAIT P1, [R2+URZ+0xa0], R5 ;  /* 0x0000a005020075a7 */ /* 0x000ea600080211ff */
[----:B------:R-:W-:Y:S01]  /*2c50*/  LOP3.LUT R12, R12, UR7, RZ, 0x3c, !PT ;  /* 0x000000070c0c7c12 */ /* 0x000fe2000f8e3cff */
[----:B-12---:R-:W-:Y:S07]  /*2c60*/  @!P1 BRA `(.L_x_51) ;  /* 0x0000008c00589947 */ /* 0x006fee0003800000 */
.L_x_149:
[C---:B------:R-:W-:Y:S01]  /*2c70*/  LEA R4, R11.reuse, UR6, 0x4 ;  /* 0x000000060b047c11 */ /* 0x040fe2000f8e20ff */
[----:B-1----:R-:W-:Y:S01]  /*2c80*/  VIADD R2, R2, 0xb0 ;  /* 0x000000b002027836 */ /* 0x002fe20000000000 */
[----:B------:R-:W-:Y:S01]  /*2c90*/  SEL R8, R8, RZ, P0 ;  /* 0x000000ff08087207 */ /* 0x000fe20000000000 */
[----:B------:R-:W-:-:S03]  /*2ca0*/  VIADD R11, R11, 0x1 ;  /* 0x000000010b0b7836 */ /* 0x000fc60000000000 */
[----:B------:R-:W1:Y:S01]  /*2cb0*/  LDS.128 R4, [R4+0x110] ;  /* 0x0001100004047984 */ /* 0x000e620000000c00 */
[----:B------:R-:W-:Y:S02]  /*2cc0*/  PRMT R2, RZ, 0x654, R2 ;  /* 0x00000654ff027816 */ /* 0x000fe40000000002 */
[C---:B------:R-:W-:Y:S01]  /*2cd0*/  ISETP.NE.AND P1, PT, R11.reuse, 0x2, PT ;  /* 0x000000020b00780c */ /* 0x040fe20003f25270 */
[----:B------:R-:W-:Y:S01]  /*2ce0*/  @!PT LDS RZ, [RZ] ;  /* 0x00000000fffff984 */ /* 0x000fe20000000800 */
[----:B------:R-:W-:Y:S01]  /*2cf0*/  @!PT LDS RZ, [RZ] ;  /* 0x00000000fffff984 */ /* 0x000fe20000000800 */
[----:B------:R-:W-:Y:S01]  /*2d00*/  @!PT LDS RZ, [RZ] ;  /* 0x00000000fffff984 */ /* 0x000fe20000000800 */
[----:B------:R-:W-:Y:S01]  /*2d10*/  @!PT LDS RZ, [RZ] ;  /* 0x00000000fffff984 */ /* 0x000fe20000000800 */
[----:B------:R2:W-:Y:S06]  /*2d20*/  MEMBAR.ALL.CTA ;  /* 0x0000000000007992 */ /* 0x0005ec0000008000 */
[----:B--2---:R-:W2:Y:S01]  /*2d30*/  FENCE.VIEW.ASYNC.S ;  /* 0x00000000000073c6 */ /* 0x004ea20000000000 */
[----:B------:R-:W-:Y:S01]  /*2d40*/  SEL R11, R11, RZ, P1 ;  /* 0x000000ff0b0b7207 */ /* 0x000fe20000800000 */
[----:B--2---:R2:W-:Y:S01]  /*2d50*/  SYNCS.ARRIVE.TRANS64.RED.A1T0 RZ, [R2+URZ], RZ ;  /* 0x000000ff02ff79a7 */ /* 0x0045e200081004ff */
[----:B-1----:R-:W-:-:S02]  /*2d60*/  LOP3.LUT P3, RZ, R6, 0x1, RZ, 0xc0, !PT ;  /* 0x0000000106ff7812 */ /* 0x002fc4000786c0ff */
[----:B------:R-:W-:-:S04]  /*2d70*/  SEL R5, RZ, 0x1, P1 ;  /* 0x00000001ff057807 */ /* 0x000fc80000800000 */
[----:B------:R-:W-:Y:S02]  /*2d80*/  LOP3.LUT R10, R10, R5, RZ, 0x3c, !PT ;  /* 0x000000050a0a7212 */ /* 0x000fe400078e3cff */
[----:B--2---:R-:W-:-:S04]  /*2d90*/  SEL R2, RZ, 0x1, P0 ;  /* 0x00000001ff027807 */ /* 0x004fc80000000000 */
[----:B------:R-:W-:Y:S01]  /*2da0*/  LOP3.LUT R9, R9, R2, RZ, 0x3c, !PT ;  /* 0x0000000209097212 */ /* 0x000fe200078e3cff */
[----:B------:R-:W-:Y:S06]  /*2db0*/  @P3 BRA `(.L_x_52) ;  /* 0xfffffffc002c3947 */ /* 0x000fec000383ffff */
[----:B------:R-:W-:Y:S01]  /*2dc0*/  ULEA UR4, UR5, UR6, 0x3 ;  /* 0x0000000605047291 */ /* 0x000fe2000f8e18ff */
[----:B------:R-:W-:-:S08]  /*2dd0*/  SHF.L.U32 R3, R12, 0x1f, RZ ;  /* 0x0000001f0c037819 */ /* 0x000fd000000006ff */
[----:B------:R-:W1:Y:S02]  /*2de0*/  SYNCS.PHASECHK.TRANS64 P0, [UR4+0xb0], R3 ;  /* 0x0000b003ff0075a7 */ /* 0x000e640008001004 */
[----:B-1----:R-:W-:Y:S05]  /*2df0*/  @P0 BRA `(.L_x_53) ;  /* 0x0000000000080947 */ /* 0x002fea0003800000 */
[----:B------:R-:W1:Y:S02]  /*2e00*/  SYNCS.PHASECHK.TRANS64.TRYWAIT P0, [UR4+0xb0], R3 ;  /* 0x0000b003ff0075a7 */ /* 0x000e640008001104 */
[----:B-1----:R-:W-:Y:S05]  /*2e10*/  @!P0 BRA `(.L_x_54) ;  /* 0x0000008c00008947 */ /* 0x002fea0003800000 */
.L_x_53:
[----:B------:R-:W-:-:S04]  /*2e20*/  UIADD3 UR7, UPT, UPT, UR5, 0x1, URZ ;  /* 0x0000000105077890 */ /* 0x000fc8000fffe0ff */
[----:B------:R-:W-:-:S04]  /*2e30*/  UISETP.NE.AND UP0, UPT, UR7, 0x2, UPT ;  /* 0x000000020700788c */ /* 0x000fc8000bf05270 */
[----:B------:R-:W-:Y:S02]  /*2e40*/  USEL UR8, URZ, 0x1, UP0 ;  /* 0x00000001ff087887 */ /* 0x000fe40008000000 */
[----:B------:R-:W-:-:S04]  /*2e50*/  USEL UR7, UR7, URZ, UP0 ;  /* 0x000000ff07077287 */ /* 0x000fc80008000000 */
[----:B------:R-:W-:Y:S01]  /*2e60*/  ULEA UR7, UR7, UR6, 0x3 ;  /* 0x0000000607077291 */ /* 0x000fe2000f8e18ff */
[----:B-1----:R-:W-:-:S04]  /*2e70*/  LOP3.LUT R3, R12, UR8, RZ, 0x3c, !PT ;  /* 0x000000080c037c12 */ /* 0x002fc8000f8e3cff */
[----:B------:R-:W-:-:S04]  /*2e80*/  SHF.L.U32 R0, R3, 0x1f, RZ ;  /* 0x0000001f03007819 */ /* 0x000fc800000006ff */
[----:B------:R-:W1:Y:S02]  /*2e90*/  SYNCS.PHASECHK.TRANS64 P0, [UR7+0xb0], R0 ;  /* 0x0000b000ff0075a7 */ /* 0x000e640008001007 */
[----:B-1----:R-:W-:Y:S05]  /*2ea0*/  @P0 EXIT ;  /* 0x000000000000094d */ /* 0x002fea0003800000 */
[----:B------:R-:W-:Y:S02]  /*2eb0*/  SHF.L.U32 R3, R3, 0x1f, RZ ;  /* 0x0000001f03037819 */ /* 0x000fe400000006ff */
[----:B------:R-:W-:-:S07]  /*2ec0*/  MOV R0, UR7 ;  /* 0x0000000700007c02 */ /* 0x000fce0008000f00 */
.L_x_55:
[----:B-1----:R1:W2:Y:S02]  /*2ed0*/  SYNCS.PHASECHK.TRANS64.TRYWAIT P0, [R0+URZ+0xb0], R3 ;  /* 0x0000b003000075a7 */ /* 0x0022a400080011ff */
[----:B--2---:R-:W-:Y:S05]  /*2ee0*/  @!P0 NANOSLEEP.SYNCS 0x989680 ;  /* 0x009896800000895d */ /* 0x004fea0003900000 */
[----:B------:R-:W2:Y:S02]  /*2ef0*/  @!P0 SYNCS.PHASECHK.TRANS64 P0, [R0+URZ+0xb0], R3 ;  /* 0x0000b003000085a7 */ /* 0x000ea400080010ff */
[----:B--2---:R-:W-:Y:S05]  /*2f00*/  @P0 EXIT ;  /* 0x000000000000094d */ /* 0x004fea0003800000 */
[----:B------:R-:W-:Y:S05]  /*2f10*/  BRA `(.L_x_55) ;  /* 0xfffffffc00ec7947 */ /* 0x000fea000383ffff */
.L_x_48:
[----:B------:R-:W-:Y:S05]  /*2f20*/  BRA.U UP4, `(.L_x_56) ;  /* 0x0000000d04247547 */ /* 0x000fea000b800000 */
[----:B------:R-:W1:Y:S01]  /*2f30*/  S2UR UR7, SR_CgaCtaId ;  /* 0x00000000000779c3 */ /* 0x000e620000008800 */
[----:B------:R-:W-:Y:S01]  /*2f40*/  UMOV UR4, 0x40 ;  /* 0x0000004000047882 */ /* 0x000fe20000000000 */
[----:B------:R-:W-:Y:S01]  /*2f50*/  NOP ;  /* 0x0000000000007918 */ /* 0x000fe20000000000 */
[----:B------:R-:W-:Y:S01]  /*2f60*/  UMOV UR6, 0x400 ;  /* 0x0000040000067882 */ /* 0x000fe20000000000 */
[----:B-1----:R-:W-:Y:S02]  /*2f70*/  ULEA UR5, UR7, UR4, 0x18 ;  /* 0x0000000407057291 */ /* 0x002fe4000f8ec0ff */
[----:B------:R-:W-:-:S07]  /*2f80*/  ULEA UR6, UR7, UR6, 0x18 ;  /* 0x0000000607067291 */ /* 0x000fce000f8ec0ff */
[----:B------:R-:W1:Y:S02]  /*2f90*/  LDS.U8 R0, [UR5+0x1c] ;  /* 0x00001c05ff007984 */ /* 0x000e640008000000 */
[----:B-1----:R-:W-:-:S13]  /*2fa0*/  ISETP.NE.AND P0, PT, R0, RZ, PT ;  /* 0x000000ff0000720c */ /* 0x002fda0003f05270 */
[----:B------:R-:W-:Y:S05]  /*2fb0*/  @P0 BRA `(.L_x_57) ;  /* 0x0000000000580947 */ /* 0x000fea0003800000 */
[----:B------:R-:W-:-:S13]  /*2fc0*/  ELECT P0, URZ, PT ;  /* 0x0000000000ff782f */ /* 0x000fda0003800000 */
[----:B------:R-:W-:Y:S05]  /*2fd0*/  @!P0 BRA `(.L_x_58) ;  /* 0x0000000000608947 */ /* 0x000fea0003800000 */
[----:B------:R-:W-:Y:S01]  /*2fe0*/  UMOV UR4, 0x10 ;  /* 0x0000001000047882 */ /* 0x000fe20000000000 */
[----:B------:R-:W-:Y:S01]  /*2ff0*/  HFMA2 R0, -RZ, RZ, 0, 5.9604644775390625e-08 ;  /* 0x00000001ff007431 */ /* 0x000fe200000001ff */
[----:B------:R-:W-:-:S03]  /*3000*/  MOV R3, 0xffff ;  /* 0x0000ffff00037802 */ /* 0x000fc60000000f00 */
[----:B------:R-:W-:Y:S04]  /*3010*/  DEPBAR.LE SB1, 0x36 ;  /* 0x00009d800000791a */ /* 0x000fe80000000000 */
[----:B------:R-:W1:Y:S02]  /*3020*/  UTCATOMSWS.FIND_AND_SET.ALIGN UP0, UR4, UR4 ;  /* 0x00000004000475e3 */ /* 0x000e640008000800 */
[----:B-1----:R-:W-:Y:S01]  /*3030*/  MOV R4, UR4 ;  /* 0x0000000400047c02 */ /* 0x002fe20008000f00 */
[----:B------:R-:W-:Y:S06]  /*3040*/  BRA.U UP0, `(.L_x_59) ;  /* 0x0000000100187547 */ /* 0x000fec000b800000 */
.L_x_60:
[----:B------:R-:W-:Y:S05]  /*3050*/  NANOSLEEP 0x64 ;  /* 0x000000640000795d */ /* 0x000fea0003800000 */
[----:B------:R-:W-:-:S05]  /*3060*/  UMOV UR4, 0x10 ;  /* 0x0000001000047882 */ /* 0x000fca0000000000 */
[----:B------:R-:W-:Y:S04]  /*3070*/  DEPBAR.LE SB1, 0x36 ;  /* 0x00009d800000791a */ /* 0x000fe80000000000 */
[----:B------:R-:W1:Y:S02]  /*3080*/  UTCATOMSWS.FIND_AND_SET.ALIGN UP0, UR4, UR4 ;  /* 0x00000004000475e3 */ /* 0x000e640008000800 */
[----:B-1----:R-:W-:Y:S01]  /*3090*/  MOV R4, UR4 ;  /* 0x0000000400047c02 */ /* 0x002fe20008000f00 */
[----:B------:R-:W-:Y:S05]  /*30a0*/  BRA.U !UP0, `(.L_x_60) ;  /* 0xfffffffd08e87547 */ /* 0x000fea000b83ffff */
.L_x_59:
[-C--:B------:R-:W-:Y:S02]  /*30b0*/  SHF.L.U32 R3, R3, R4.reuse, RZ ;  /* 0x0000000403037219 */ /* 0x080fe400000006ff */
[----:B------:R-:W-:Y:S01]  /*30c0*/  SHF.L.U32 R0, R0, R4, RZ ;  /* 0x0000000400007219 */ /* 0x000fe200000006ff */
[----:B------:R-:W-:Y:S02]  /*30d0*/  IMAD.SHL.U32 R4, R4, 0x20, RZ ;  /* 0x0000002004047824 */ /* 0x000fe400078e00ff */
[----:B------:R1:W-:Y:S04]  /*30e0*/  ATOMS.OR RZ, [UR5+0x14], R3 ;  /* 0x00001403ffff798c */ /* 0x0003e8000b000005 */
[----:B------:R1:W-:Y:S04]  /*30f0*/  ATOMS.OR RZ, [UR5+0x18], R0 ;  /* 0x00001800ffff798c */ /* 0x0003e8000b000005 */
[----:B------:R1:W-:Y:S01]  /*3100*/  STS [UR6+0x130], R4 ;  /* 0x00013004ff007988 */ /* 0x0003e20008000806 */
[----:B------:R-:W-:Y:S05]  /*3110*/  BRA `(.L_x_58) ;  /* 0x0000000000107947 */ /* 0x000fea0003800000 */
.L_x_57:
[----:B------:R-:W-:Y:S02]  /*3120*/  MOV R0, 0xffffffff ;  /* 0xffffffff00007802 */ /* 0x000fe40000000f00 */
[----:B------:R-:W-:-:S03]  /*3130*/  MOV R4, 0x3160 ;  /* 0x0000316000047802 */ /* 0x000fc60000000f00 */
[----:B------:R1:W-:Y:S04]  /*3140*/  STS [UR6+0x130], R0 ;  /* 0x00013000ff007988 */ /* 0x0003e80008000806 */
[----:B-1---5:R-:W-:Y:S05]  /*3150*/  CALL.REL.NOINC `($__internal_1_$__cuda_sm10x_tcgen05_guardrail_trap_phase_invalid_during_alloc) ;  /* 0x0000009000147944 */ /* 0x022fea0003c00000 */
.L_x_58:
[----:B------:R-:W-:Y:S05]  /*3160*/  WARPSYNC.ALL ;  /* 0x0000000000007948 */ /* 0x000fea0003800000 */
[----:B------:R-:W2:Y:S01]  /*3170*/  S2UR UR4, SR_CgaCtaId ;  /* 0x00000000000479c3 */ /* 0x000ea20000008800 */
[----:B------:R-:W-:Y:S01]  /*3180*/  UMOV UR13, 0x400 ;  /* 0x00000400000d7882 */ /* 0x000fe20000000000 */
[----:B------:R-:W-:-:S06]  /*3190*/  NOP ;  /* 0x0000000000007918 */ /* 0x000fcc0000000000 */
[----:B------:R-:W-:Y:S06]  /*31a0*/  BAR.ARV 0x6, 0xa0 ;  /* 0x0182800000007b1d */ /* 0x000fec0000002000 */
[----:B------:R-:W3:Y:S01]  /*31b0*/  LDCU UR5, c[0x0][0x38c] ;  /* 0x00007180ff0577ac */ /* 0x000ee20008000800 */
[----:B------:R-:W-:Y:S01]  /*31c0*/  LOP3.LUT R2, R2, 0xffff, RZ, 0xc0, !PT ;  /* 0x0000ffff02027812 */ /* 0x000fe200078ec0ff */
[----:B------:R-:W-:Y:S01]  /*31d0*/  IMAD.MOV.U32 R11, RZ, RZ, 0x1 ;  /* 0x00000001ff0b7424 */ /* 0x000fe200078e00ff */
[----:B------:R-:W-:Y:S01]  /*31e0*/  CS2R R8, SRZ ;  /* 0x0000000000087805 */ /* 0x000fe2000001ff00 */
[----:B------:R-:W4:Y:S01]  /*31f0*/  LDCU UR8, c[0x0][0x38c] ;  /* 0x00007180ff0877ac */ /* 0x000f220008000800 */
[----:B------:R-:W-:Y:S01]  /*3200*/  R2UR UR15, R2 ;  /* 0x00000000020f72ca */ /* 0x000fe200000e0000 */
[----:B------:R-:W-:Y:S01]  /*3210*/  IMAD.MOV.U32 R10, RZ, RZ, RZ ;  /* 0x000000ffff0a7224 */ /* 0x000fe200078e00ff */
[----:B------:R-:W-:Y:S01]  /*3220*/  UMOV UR19, URZ ;  /* 0x000000ff00137c82 */ /* 0x000fe20008000000 */
[----:B------:R-:W-:Y:S01]  /*3230*/  UMOV UR10, URZ ;  /* 0x000000ff000a7c82 */ /* 0x000fe20008000000 */
[----:B--2---:R-:W-:Y:S01]  /*3240*/  ULEA UR13, UR4, UR13, 0x18 ;  /* 0x0000000d040d7291 */ /* 0x004fe2000f8ec0ff */
[----:B------:R-:W-:Y:S01]  /*3250*/  UMOV UR20, 0x0 ;  /* 0x0000000000147882 */ /* 0x000fe20000000000 */
[----:B------:R-:W-:-:S02]  /*3260*/  UMOV UR21, 0x8400490 ;  /* 0x0840049000157882 */ /* 0x000fc40000000000 */
[----:B------:R-:W-:Y:S02]  /*3270*/  UIADD3 UR6, UPT, UPT, UR13, 0xc400, URZ ;  /* 0x0000c4000d067890 */ /* 0x000fe4000fffe0ff */
[----:B------:R-:W-:Y:S02]  /*3280*/  UIADD3 UR7, UPT, UPT, UR13, 0x11400, URZ ;  /* 0x000114000d077890 */ /* 0x000fe4000fffe0ff */
[----:B---3--:R-:W-:Y:S01]  /*3290*/  UIADD3 UR5, UPT, UPT, UR5, 0x1f, URZ ;  /* 0x0000001f05057890 */ /* 0x008fe2000fffe0ff */
[----:B-1----:R-:W1:Y:S01]  /*32a0*/  LDS R0, [UR13+0x130] ;  /* 0x0001300dff007984 */ /* 0x002e620008000800 */
[----:B------:R-:W-:Y:S02]  /*32b0*/  USHF.R.U32.HI UR6, URZ, 0x4, UR6 ;  /* 0x00000004ff067899 */ /* 0x000fe40008011606 */
[----:B------:R-:W-:Y:S02]  /*32c0*/  USHF.R.S32.HI UR4, URZ, 0x1f, UR5 ;  /* 0x0000001fff047899 */ /* 0x000fe40008011405 */
[----:B------:R-:W-:-:S02]  /*32d0*/  ULOP3.LUT UR6, UR6, 0x3fff, URZ, 0xc0, !UPT ;  /* 0x00003fff06067892 */ /* 0x000fc4000f8ec0ff */
[----:B------:R-:W-:Y:S02]  /*32e0*/  ULEA.HI UR4, UR4, UR5, URZ, 0x5 ;  /* 0x0000000504047291 */ /* 0x000fe4000f8f28ff */
[----:B------:R-:W-:Y:S02]  /*32f0*/  USHF.R.U32.HI UR5, URZ, 0x4, UR7 ;  /* 0x00000004ff057899 */ /* 0x000fe40008011607 */
[----:B------:R-:W-:Y:S02]  /*3300*/  USHF.R.S32.HI UR22, URZ, 0x5, UR4 ;  /* 0x00000005ff167899 */ /* 0x000fe40008011404 */
[----:B------:R-:W-:Y:S02]  /*3310*/  ULOP3.LUT UR5, UR5, 0x3fff, URZ, 0xc0, !UPT ;  /* 0x00003fff05057892 */ /* 0x000fe4000f8ec0ff */
[----:B------:R-:W-:Y:S02]  /*3320*/  UISETP.LT.AND UP0, UPT, UR22, 0x1, UPT ;  /* 0x000000011600788c */ /* 0x000fe4000bf01270 */
[----:B------:R-:W-:-:S02]  /*3330*/  ULOP3.LUT UR16, UR6, 0x10000, URZ, 0xfc, !UPT ;  /* 0x0001000006107892 */ /* 0x000fc4000f8efcff */
[----:B------:R-:W-:Y:S02]  /*3340*/  USEL UR23, UR22, 0x1, !UP0 ;  /* 0x0000000116177887 */ /* 0x000fe4000c000000 */
[----:B------:R-:W-:Y:S02]  /*3350*/  ULOP3.LUT UR17, UR5, 0x10000, URZ, 0xfc, !UPT ;  /* 0x0001000005117892 */ /* 0x000fe4000f8efcff */
[----:B------:R-:W-:Y:S02]  /*3360*/  UIADD3 UR23, UPT, UPT, -UR23, URZ, URZ ;  /* 0x000000ff17177290 */ /* 0x000fe4000fffe1ff */
[----:B----4-:R-:W-:Y:S01]  /*3370*/  UISETP.GE.AND UP4, UPT, UR8, 0x1, UPT ;  /* 0x000000010800788c */ /* 0x010fe2000bf86270 */
[----:B-1----:R-:W-:-:S15]  /*3380*/  R2UR UR24, R0 ;  /* 0x00000000001872ca */ /* 0x002fde00000e0000 */
.L_x_67:
[----:B------:R-:W-:Y:S02]  /*3390*/  LEA R0, R10, UR13, 0x3 ;  /* 0x0000000d0a007c11 */ /* 0x000fe4000f8e18ff */
[----:B------:R-:W-:Y:S02]  /*33a0*/  SHF.L.U32 R5, R9, 0x1f, RZ ;  /* 0x0000001f09057819 */ /* 0x000fe400000006ff */
[----:B------:R-:W-:Y:S01]  /*33b0*/  PLOP3.LUT P0, PT, PT, PT, UP4, 0x80, 0x8 ;  /* 0x000000000008781c */ /* 0x000fe20003f0f048 */
[----:B------:R-:W-:Y:S01]  /*33c0*/  VIADD R3, R0, 0xb0 ;  /* 0x000000b000037836 */ /* 0x000fe20000000000 */
[----:B-1----:R-:W1:Y:S02]  /*33d0*/  SYNCS.PHASECHK.TRANS64.TRYWAIT P1, [R0+URZ+0xa0], R5 ;  /* 0x0000a005000075a7 */ /* 0x002e6400080211ff */
[----:B-1-3--:R-:W-:Y:S09]  /*33e0*/  @!P1 BRA `(.L_x_61) ;  /* 0x0000008400a49947 */ /* 0x00aff20003800000 */
.L_x_151:
[----:B------:R-:W-:Y:S01]  /*33f0*/  LEA R4, R10, UR13, 0x4 ;  /* 0x0000000d0a047c11 */ /* 0x000fe2000f8e20ff */
[----:B------:R-:W-:Y:S01]  /*3400*/  @UP4 ULEA UR4, UR10, UR13, 0x3 ;  /* 0x0000000d0a044291 */ /* 0x000fe2000f8e18ff */
[----:B------:R-:W-:Y:S01]  /*3410*/  PLOP3.LUT P2, PT, PT, PT, PT, 0x80, 0x8 ;  /* 0x000000000008781c */ /* 0x000fe20003f4f070 */
[----:B------:R-:W-:Y:S01]  /*3420*/  ULEA UR18, UR19, UR13, 0x3 ;  /* 0x0000000d13127291 */ /* 0x000fe2000f8e18ff */
[----:B------:R-:W-:Y:S02]  /*3430*/  PRMT R3, RZ, 0x654, R3 ;  /* 0x00000654ff037816 */ /* 0x000fe40000000003 */
[----:B-1----:R-:W1:Y:S01]  /*3440*/  LDS.128 R4, [R4+0x110] ;  /* 0x0001100004047984 */ /* 0x002e620000000c00 */
[----:B------:R-:W-:Y:S02]  /*3450*/  @P0 SHF.L.U32 R2, R8, 0x1f, RZ ;  /* 0x0000001f08020819 */ /* 0x000fe400000006ff */
[----:B------:R-:W-:Y:S01]  /*3460*/  SHF.L.U32 R0, R11, 0x1f, RZ ;  /* 0x0000001f0b007819 */ /* 0x000fe200000006ff */
[----:B------:R-:W-:Y:S01]  /*3470*/  @!PT LDS RZ, [RZ] ;  /* 0x00000000fffff984 */ /* 0x000fe20000000800 */
[----:B------:R-:W-:Y:S01]  /*3480*/  @!PT LDS RZ, [RZ] ;  /* 0x00000000fffff984 */ /* 0x000fe20000000800 */
[----:B------:R-:W-:Y:S01]  /*3490*/  @!PT LDS RZ, [RZ] ;  /* 0x00000000fffff984 */ /* 0x000fe20000000800 */
[----:B------:R-:W-:Y:S01]  /*34a0*/  @!PT LDS RZ, [RZ] ;  /* 0x00000000fffff984 */ /* 0x000fe20000000800 */
[----:B------:R2:W-:Y:S06]  /*34b0*/  MEMBAR.ALL.CTA ;  /* 0x0000000000007992 */ /* 0x0005ec0000008000 */
[----:B--2---:R-:W2:Y:S02]  /*34c0*/  FENCE.VIEW.ASYNC.S ;  /* 0x00000000000073c6 */ /* 0x004ea40000000000 */
[----:B--2---:R2:W-:Y:S01]  /*34d0*/  SYNCS.ARRIVE.TRANS64.RED.A1T0 RZ, [R3+URZ], RZ ;  /* 0x000000ff03ff79a7 */ /* 0x0045e200081004ff */
[----:B------:R2:W3:Y:S01]  /*34e0*/  @P0 SYNCS.PHASECHK.TRANS64.TRYWAIT P2, [UR4], R2 ;  /* 0x00000002ff0005a7 */ /* 0x0004e20008041104 */
[----:B-1----:R-:W-:Y:S01]  /*34f0*/  LOP3.LUT P1, RZ, R6, 0x1, RZ, 0xc0, !PT ;  /* 0x0000000106ff7812 */ /* 0x002fe2000782c0ff */
[----:B------:R-:W1:Y:S02]  /*3500*/  SYNCS.PHASECHK.TRANS64.TRYWAIT P0, [UR18+0xd0], R0 ;  /* 0x0000d000ff0075a7 */ /* 0x000e640008001112 */
[----:B-123--:R-:W-:Y:S10]  /*3510*/  @!P0 BRA `(.L_x_62) ;  /* 0x00000084006c8947 */ /* 0x00eff40003800000 */
.L_x_153:
[----:B------:R-:W-:Y:S01]  /*3520*/  IADD3 R10, PT, PT, R10, 0x1, RZ ;  /* 0x000000010a0a7810 */ /* 0x000fe20007ffe0ff */
[----:B------:R-:W-:Y:S06]  /*3530*/  BRA.U !UP4, `(.L_x_63) ;  /* 0x000000010c887547 */ /* 0x000fec000b800000 */
[----:B------:R-:W-:Y:S02]  /*3540*/  ULEA UR14, UR19, UR24, 0x8 ;  /* 0x00000018130e7291 */ /* 0x000fe4000f8e40ff */
[----:B------:R-:W-:Y:S01]  /*3550*/  UPLOP3.LUT UP2, UPT, UPT, UPT, UPT, 0x40, 0x4 ;  /* 0x000000000004789c */ /* 0x000fe20003f4e870 */
[----:B------:R-:W-:Y:S01]  /*3560*/  UMOV UR12, UR23 ;  /* 0x00000017000c7c82 */ /* 0x000fe20008000000 */
[----:B------:R-:W-:Y:S01]  /*3570*/  UMOV UR11, UR22 ;  /* 0x00000016000b7c82 */ /* 0x000fe20008000000 */
[----:B------:R-:W-:-:S08]  /*3580*/  UMOV UR5, UR10 ;  /* 0x0000000a00057c82 */ /* 0x000fd00008000000 */
.L_x_66:
[----:B------:R-:W-:Y:S02]  /*3590*/  UIADD3 UR12, UPT, UPT, UR12, 0x1, URZ ;  /* 0x000000010c0c7890 */ /* 0x000fe4000fffe0ff */
[----:B--2---:R-:W-:Y:S02]  /*35a0*/  ULEA UR6, UR5, UR13, 0x3 ;  /* 0x0000000d05067291 */ /* 0x004fe4000f8e18ff */
[----:B------:R-:W-:Y:S01]  /*35b0*/  UISETP.NE.AND UP3, UPT, UR12, URZ, UPT ;  /* 0x000000ff0c00728c */ /* 0x000fe2000bf65270 */
[----:B---3--:R-:W-:Y:S10]  /*35c0*/  @P2 BRA `(.L_x_64) ;  /* 0x00000000000c2947 */ /* 0x008ff40003800000 */
[----:B-1----:R-:W-:Y:S04]  /*35d0*/  SHF.L.U32 R3, R8, 0x1f, RZ ;  /* 0x0000001f08037819 */ /* 0x002fe800000006ff */
[----:B------:R-:W1:Y:S02]  /*35e0*/  SYNCS.PHASECHK.TRANS64.TRYWAIT P0, [UR6], R3 ;  /* 0x00000003ff0075a7 */ /* 0x000e640008001106 */
[----:B-1----:R-:W-:Y:S05]  /*35f0*/  @!P0 BRA `(.L_x_65) ;  /* 0x00000084004c8947 */ /* 0x002fea0003800000 */
.L_x_64:
[----:B------:R-:W-:Y:S01]  /*3600*/  UISETP.NE.AND UP0, UPT, UR11, 0x1, UPT ;  /* 0x000000010b00788c */ /* 0x000fe2000bf05270 */
[----:B------:R-:W-:Y:S01]  /*3610*/  PLOP3.LUT P2, PT, PT, PT, PT, 0x80, 0x8 ;  /* 0x000000000008781c */ /* 0x000fe20003f4f070 */
[----:B------:R-:W-:Y:S02]  /*3620*/  UIADD3 UR4, UPT, UPT, UR5, 0x1, URZ ;  /* 0x0000000105047890 */ /* 0x000fe4000fffe0ff */
[----:B------:R-:W-:Y:S02]  /*3630*/  ULEA UR8, UR5, UR17, 0x9 ;  /* 0x0000001105087291 */ /* 0x000fe4000f8e48ff */
[----:B------:R-:W-:Y:S01]  /*3640*/  UISETP.NE.AND UP1, UPT, UR4, 0x5, UPT ;  /* 0x000000050400788c */ /* 0x000fe2000bf25270 */
[----:B------:R-:W-:Y:S01]  /*3650*/  PLOP3.LUT P0, PT, PT, PT, UP0, 0x80, 0x8 ;  /* 0x000000000008781c */ /* 0x000fe20003f0f008 */
[----:B------:R-:W-:Y:S02]  /*3660*/  UIADD3 UR11, UPT, UPT, UR11, -0x1, URZ ;  /* 0xffffffff0b0b7890 */ /* 0x000fe4000fffe0ff */
[----:B------:R-:W-:Y:S02]  /*3670*/  USEL UR7, URZ, 0x1, UP1 ;  /* 0x00000001ff077887 */ /* 0x000fe40008800000 */
[----:B------:R-:W-:Y:S01]  /*3680*/  USEL UR10, UR4, URZ, UP1 ;  /* 0x000000ff040a7287 */ /* 0x000fe20008800000 */
[----:B------:R-:W-:Y:S03]  /*3690*/  UMOV UR9, 0xc0004010 ;  /* 0xc000401000097882 */ /* 0x000fe60000000000 */
[----:B------:R-:W-:Y:S01]  /*36a0*/  @UP0 ULEA UR4, UR10, UR13, 0x3 ;  /* 0x0000000d0a040291 */ /* 0x000fe2000f8e18ff */
[----:B------:R-:W-:Y:S01]  /*36b0*/  LOP3.LUT R8, R8, UR7, RZ, 0x3c, !PT ;  /* 0x0000000708087c12 */ /* 0x000fe2000f8e3cff */
[----:B------:R-:W-:Y:S03]  /*36c0*/  UMOV UR7, 0xc0004010 ;  /* 0xc000401000077882 */ /* 0x000fe60000000000 */
[----:B-1----:R-:W-:Y:S04]  /*36d0*/  @P0 SHF.L.U32 R0, R8, 0x1f, RZ ;  /* 0x0000001f08000819 */ /* 0x002fe800000006ff */
[----:B------:R2:W3:Y:S01]  /*36e0*/  @P0 SYNCS.PHASECHK.TRANS64.TRYWAIT P2, [UR4], R0 ;  /* 0x00000000ff0005a7 */ /* 0x0004e20008041104 */
[----:B------:R-:W-:Y:S02]  /*36f0*/  UIADD3 UR4, UPT, UPT, UR6, 0x28, URZ ;  /* 0x0000002806047890 */ /* 0x000fe4000fffe0ff */
[----:B------:R-:W-:Y:S03]  /*3700*/  ULEA UR6, UR5, UR16, 0x8 ;  /* 0x0000001005067291 */ /* 0x000fe6000f8e40ff */
[----:B------:R-:W-:Y:S06]  /*3710*/  UMOV UR5, UR10 ;  /* 0x0000000a00057c82 */ /* 0x000fec0008000000 */
[----:B------:R2:W-:Y:S01]  /*3720*/  UTCQMMA gdesc[UR6], gdesc[UR8], tmem[UR14], tmem[UR20], idesc[UR21], UP2 ;  /* 0x00ff1408060075ea */ /* 0x0005e2000900030e */
[----:B------:R-:W-:Y:S01]  /*3730*/  UPLOP3.LUT UP2, UPT, UPT, UPT, UPT, 0x80, 0x8 ;  /* 0x000000000008789c */ /* 0x000fe20003f4f070 */
[----:B------:R2:W-:Y:S01]  /*3740*/  UTCBAR.MULTICAST [UR4], URZ, UR15 ;  /* 0x000000ff040073e9 */ /* 0x0005e2000800080f */
[----:B------:R-:W-:Y:S09]  /*3750*/  BRA.U UP3, `(.L_x_66) ;  /* 0xfffffffd038c7547 */ /* 0x000ff2000b83ffff */
.L_x_63:
[----:B--2---:R-:W-:Y:S01]  /*3760*/  UIADD3 UR4, UPT, UPT, UR19, 0x1, URZ ;  /* 0x0000000113047890 */ /* 0x004fe2000fffe0ff */
[C---:B------:R-:W-:Y:S01]  /*3770*/  ISETP.NE.AND P0, PT, R10.reuse, 0x2, PT ;  /* 0x000000020a00780c */ /* 0x040fe20003f05270 */
[----:B------:R-:W-:Y:S02]  /*3780*/  UIADD3 UR5, UPT, UPT, UR18, 0xc0, URZ ;  /* 0x000000c012057890 */ /* 0x000fe4000fffe0ff */
[----:B------:R-:W-:Y:S01]  /*3790*/  UISETP.NE.AND UP0, UPT, UR4, 0x2, UPT ;  /* 0x000000020400788c */ /* 0x000fe2000bf05270 */
[----:B-1----:R-:W-:Y:S02]  /*37a0*/  SEL R0, RZ, 0x1, P0 ;  /* 0x00000001ff007807 */ /* 0x002fe40000000000 */
[----:B------:R-:W-:Y:S01]  /*37b0*/  SEL R10, R10, RZ, P0 ;  /* 0x000000ff0a0a7207 */ /* 0x000fe20000000000 */
[----:B------:R-:W-:Y:S01]  /*37c0*/  USEL UR6, URZ, 0x1, UP0 ;  /* 0x00000001ff067887 */ /* 0x000fe20008000000 */
[----:B------:R-:W-:Y:S01]  /*37d0*/  LOP3.LUT R9, R9, R0, RZ, 0x3c, !PT ;  /* 0x0000000009097212 */ /* 0x000fe200078e3cff */
[----:B------:R-:W-:Y:S01]  /*37e0*/  USEL UR19, UR4, URZ, UP0 ;  /* 0x000000ff04137287 */ /* 0x000fe20008000000 */
[----:B------:R1:W-:Y:S03]  /*37f0*/  UTCBAR [UR5], URZ ;  /* 0x000000ff050073e9 */ /* 0x0003e600080000ff */
[----:B------:R-:W-:Y:S01]  /*3800*/  LOP3.LUT R11, R11, UR6, RZ, 0x3c, !PT ;  /* 0x000000060b0b7c12 */ /* 0x000fe2000f8e3cff */
[----:B------:R-:W-:Y:S07]  /*3810*/  @P1 BRA `(.L_x_67) ;  /* 0xfffffff800dc1947 */ /* 0x000fee000383ffff */
[----:B------:R-:W2:Y:S01]  /*3820*/  S2UR UR7, SR_CgaCtaId ;  /* 0x00000000000779c3 */ /* 0x000ea20000008800 */
[----:B------:R-:W-:Y:S01]  /*3830*/  ELECT P0, URZ, PT ;  /* 0x0000000000ff782f */ /* 0x000fe20003800000 */
[----:B------:R-:W-:Y:S01]  /*3840*/  IMAD.MOV.U32 R0, RZ, RZ, 0x1 ;  /* 0x00000001ff007424 */ /* 0x000fe200078e00ff */
[----:B------:R-:W-:Y:S01]  /*3850*/  UIADD3 UR13, UPT, UPT, UR13, 0xd0, URZ ;  /* 0x000000d00d0d7890 */ /* 0x000fe2000fffe0ff */
[----:B------:R-:W-:Y:S01]  /*3860*/  SHF.L.U32 R3, R11, 0x1f, RZ ;  /* 0x0000001f0b037819 */ /* 0x000fe200000006ff */
[----:B------:R-:W-:-:S03]  /*3870*/  UMOV UR4, 0x40 ;  /* 0x0000004000047882 */ /* 0x000fc60000000000 */
[----:B------:R-:W-:Y:S01]  /*3880*/  UVIRTCOUNT.DEALLOC.SMPOOL 0x80 ;  /* 0x000000800000784c */ /* 0x000fe20000000000 */
[----:B--2---:R-:W-:Y:S02]  /*3890*/  ULEA UR7, UR7, UR4, 0x18 ;  /* 0x0000000407077291 */ /* 0x004fe4000f8ec0ff */
[----:B------:R-:W-:-:S07]  /*38a0*/  ULEA UR4, UR19, UR13, 0x3 ;  /* 0x0000000d13047291 */ /* 0x000fce000f8e18ff */
[----:B------:R2:W-:Y:S02]  /*38b0*/  @P0 STS.U8 [UR7+0x1c], R0 ;  /* 0x00001c00ff000988 */ /* 0x0005e40008000007 */
[----:B------:R-:W4:Y:S02]  /*38c0*/  SYNCS.PHASECHK.TRANS64.TRYWAIT P0, [UR4], R3 ;  /* 0x00000003ff0075a7 */ /* 0x000f240008001104 */
[----:B--2-4-:R-:W-:Y:S05]  /*38d0*/  @!P0 BRA `(.L_x_68) ;  /* 0x0000008000ac8947 */ /* 0x014fea0003800000 */
.L_x_156:
[----:B------:R-:W-:-:S04]  /*38e0*/  UIADD3 UR4, UPT, UPT, UR19, 0x1, URZ ;  /* 0x0000000113047890 */ /* 0x000fc8000fffe0ff */
[----:B------:R-:W-:-:S04]  /*38f0*/  UISETP.NE.AND UP0, UPT, UR4, 0x2, UPT ;  /* 0x000000020400788c */ /* 0x000fc8000bf05270 */
[----:B-1----:R-:W-:Y:S02]  /*3900*/  USEL UR5, URZ, 0x1, UP0 ;  /* 0x00000001ff057887 */ /* 0x002fe40008000000 */
[----:B------:R-:W-:-:S04]  /*3910*/  USEL UR4, UR4, URZ, UP0 ;  /* 0x000000ff04047287 */ /* 0x000fc80008000000 */
[----:B------:R-:W-:Y:S01]  /*3920*/  ULEA UR4, UR4, UR13, 0x3 ;  /* 0x0000000d04047291 */ /* 0x000fe2000f8e18ff */
[----:B--2---:R-:W-:-:S04]  /*3930*/  LOP3.LUT R3, R11, UR5, RZ, 0x3c, !PT ;  /* 0x000000050b037c12 */ /* 0x004fc8000f8e3cff */
[----:B------:R-:W-:-:S04]  /*3940*/  SHF.L.U32 R3, R3, 0x1f, RZ ;  /* 0x0000001f03037819 */ /* 0x000fc800000006ff */
[----:B------:R-:W1:Y:S02]  /*3950*/  SYNCS.PHASECHK.TRANS64.TRYWAIT P0, [UR4], R3 ;  /* 0x00000003ff0075a7 */ /* 0x000e640008001104 */
[----:B-1----:R-:W-:Y:S05]  /*3960*/  @!P0 BRA `(.L_x_69) ;  /* 0x0000008000a08947 */ /* 0x002fea0003800000 */
.L_x_158:
[----:B------:R-:W-:Y:S01]  /*3970*/  NOP ;  /* 0x0000000000007918 */ /* 0x000fe20000000000 */
[----:B-1----:R-:W1:Y:S01]  /*3980*/  LDS R0, [UR7+0x14] ;  /* 0x00001407ff007984 */ /* 0x002e620008000800 */
[----:B------:R-:W-:Y:S01]  /*3990*/  ULOP3.LUT UR4, UR24, 0xffff, URZ, 0xc0, !UPT ;  /* 0x0000ffff18047892 */ /* 0x000fe2000f8ec0ff */
[----:B------:R-:W-:Y:S01]  /*39a0*/  UMOV UR5, 0xffff ;  /* 0x0000ffff00057882 */ /* 0x000fe20000000000 */
[----:B------:R-:W-:Y:S02]  /*39b0*/  UMOV UR6, 0x1 ;  /* 0x0000000100067882 */ /* 0x000fe40000000000 */
[----:B------:R-:W-:-:S04]  /*39c0*/  USHF.R.U32.HI UR4, URZ, 0x5, UR4 ;  /* 0x00000005ff047899 */ /* 0x000fc80008011604 */
[----:B------:R-:W-:Y:S02]  /*39d0*/  USHF.L.U32 UR5, UR5, UR4, URZ ;  /* 0x0000000405057299 */ /* 0x000fe400080006ff */
[----:B------:R-:W-:-:S04]  /*39e0*/  USHF.L.U32 UR4, UR6, UR4, URZ ;  /* 0x0000000406047299 */ /* 0x000fc800080006ff */
[----:B-1----:R-:W-:-:S04]  /*39f0*/  LOP3.LUT R0, R0, UR5, RZ, 0xc0, !PT ;  /* 0x0000000500007c12 */ /* 0x002fc8000f8ec0ff */
[----:B------:R-:W-:-:S13]  /*3a00*/  ISETP.NE.AND P0, PT, R0, UR5, PT ;  /* 0x0000000500007c0c */ /* 0x000fda000bf05270 */
[----:B------:R-:W-:Y:S05]  /*3a10*/  @P0 BRA `(.L_x_70) ;  /* 0x0000000000580947 */ /* 0x000fea0003800000 */
[----:B------:R-:W1:Y:S02]  /*3a20*/  LDS R0, [UR7+0x18] ;  /* 0x00001807ff007984 */ /* 0x000e640008000800 */
[----:B-1----:R-:W-:-:S04]  /*3a30*/  LOP3.LUT R0, R0, UR4, RZ, 0xc0, !PT ;  /* 0x0000000400007c12 */ /* 0x002fc8000f8ec0ff */
[----:B------:R-:W-:-:S13]  /*3a40*/  ISETP.NE.AND P0, PT, R0, UR4, PT ;  /* 0x0000000400007c0c */ /* 0x000fda000bf05270 */
[----:B------:R-:W-:Y:S05]  /*3a50*/  @P0 BRA `(.L_x_71) ;  /* 0x00000000003c0947 */ /* 0x000fea0003800000 */
[----:B------:R-:W1:Y:S01]  /*3a60*/  S2R R2, SR_LANEID ;  /* 0x0000000000027919 */ /* 0x000e620000000000 */
[----:B------:R-:W-:Y:S01]  /*3a70*/  ULOP3.LUT UR5, URZ, UR5, URZ, 0x33, !UPT ;  /* 0x00000005ff057292 */ /* 0x000fe2000f8e33ff */
[----:B------:R-:W-:Y:S01]  /*3a80*/  LOP3.LUT R4, RZ, UR4, RZ, 0x33, !PT ;  /* 0x00000004ff047c12 */ /* 0x000fe2000f8e33ff */
[----:B------:R-:W-:Y:S02]  /*3a90*/  VOTEU.ANY UR4, UPT, PT ;  /* 0x0000000000047886 */ /* 0x000fe400038e0100 */
[----:B------:R-:W-:Y:S01]  /*3aa0*/  UFLO.U32 UR4, UR4 ;  /* 0x00000004000472bd */ /* 0x000fe200080e0000 */
[----:B------:R-:W2:Y:S01]  /*3ab0*/  REDUX UR6, R4 ;  /* 0x00000000040673c4 */ /* 0x000ea20000000000 */
[----:B------:R-:W-:-:S06]  /*3ac0*/  IMAD.U32 R0, RZ, RZ, UR5 ;  /* 0x00000005ff007e24 */ /* 0x000fcc000f8e00ff */
[----:B------:R4:W-:Y:S01]  /*3ad0*/  UTCATOMSWS.AND URZ, UR5 ;  /* 0x0000000500ff79e3 */ /* 0x0009e20008000000 */
[----:B------:R-:W3:Y:S01]  /*3ae0*/  REDUX UR8, R0 ;  /* 0x00000000000873c4 */ /* 0x000ee20000000000 */
[----:B-1----:R-:W-:Y:S01]  /*3af0*/  ISETP.EQ.U32.AND P0, PT, R2, UR4, PT ;  /* 0x0000000402007c0c */ /* 0x002fe2000bf02070 */
[----:B--2---:R-:W-:Y:S01]  /*3b00*/  IMAD.U32 R2, RZ, RZ, UR6 ;  /* 0x00000006ff027e24 */ /* 0x004fe2000f8e00ff */
[----:B---3--:R-:W-:-:S11]  /*3b10*/  MOV R3, UR8 ;  /* 0x0000000800037c02 */ /* 0x008fd60008000f00 */
[----:B------:R4:W-:Y:S04]  /*3b20*/  @P0 ATOMS.AND RZ, [UR7+0x14], R3 ;  /* 0x00001403ffff098c */ /* 0x0009e8000a800007 */
[----:B------:R4:W-:Y:S01]  /*3b30*/  @P0 ATOMS.AND RZ, [UR7+0x18], R2 ;  /* 0x00001802ffff098c */ /* 0x0009e2000a800007 */
[----:B------:R-:W-:Y:S05]  /*3b40*/  BRA `(.L_x_72) ;  /* 0x0000000000147947 */ /* 0x000fea0003800000 */
.L_x_71:
[----:B------:R-:W-:Y:S02]  /*3b50*/  MOV R2, 0x3b70 ;  /* 0x00003b7000027802 */ /* 0x000fe40000000f00 */
[----:B---3-5:R-:W-:Y:S05]  /*3b60*/  CALL.REL.NOINC `($__internal_0_$__cuda_sm10x_tcgen05_guardrail_trap_col_being_dealloced_not_returned_by_alloc) ;  /* 0x0000008400847944 */ /* 0x028fea0003c00000 */
[----:B------:R-:W-:Y:S05]  /*3b70*/  BRA `(.L_x_72) ;  /* 0x0000000000087947 */ /* 0x000fea0003800000 */
.L_x_70:
[----:B------:R-:W-:Y:S02]  /*3b80*/  MOV R2, 0x3ba0 ;  /* 0x00003ba000027802 */ /* 0x000fe40000000f00 */
[----:B---3-5:R-:W-:Y:S05]  /*3b90*/  CALL.REL.NOINC `($__internal_2_$__cuda_sm10x_tcgen05_guardrail_trap_unallocated_columns_being_dealloced) ;  /* 0x0000008400907944 */ /* 0x028fea0003c00000 */
.L_x_72:
[----:B------:R-:W-:Y:S01]  /*3ba0*/  NOP ;  /* 0x0000000000007918 */ /* 0x000fe20000000000 */
[----:B----4-:R-:W-:Y:S05]  /*3bb0*/  EXIT ;  /* 0x000000000000794d */ /* 0x010fea0003800000 */
.L_x_56:
[----:B------:R-:W-:-:S09]  /*3bc0*/  UISETP.NE.OR UP0, UPT, UR17, 0x3, !UP3 ;  /* 0x000000031100788c */ /* 0x000fd2000df05670 */
[----:B------:R-:W-:Y:S05]  /*3bd0*/  BRA.U UP0, `(.L_x_73) ;  /* 0x0000001100587547 */ /* 0x000fea000b800000 */
[----:B------:R-:W1:Y:S01]  /*3be0*/  S2UR UR10, SR_CgaCtaId ;  /* 0x00000000000a79c3 */ /* 0x000e620000008800 */
[----:B------:R-:W2:Y:S01]  /*3bf0*/  LDCU UR31, c[0x0][0x370] ;  /* 0x00006e00ff1f77ac */ /* 0x000ea20008000800 */
[----:B------:R-:W-:Y:S02]  /*3c00*/  HFMA2 R13, -RZ, RZ, 0, 0 ;  /* 0x00000000ff0d7431 */ /* 0x000fe400000001ff */
[----:B------:R-:W-:Y:S01]  /*3c10*/  IMAD.MOV.U32 R15, RZ, RZ, 0x1 ;  /* 0x00000001ff0f7424 */ /* 0x000fe200078e00ff */
[----:B------:R-:W-:Y:S01]  /*3c20*/  MOV R7, 0x2000 ;  /* 0x0000200000077802 */ /* 0x000fe20000000f00 */
[----:B------:R-:W2:Y:S01]  /*3c30*/  LDCU.128 UR44, c[0x0][0xb10] ;  /* 0x00016200ff2c77ac */ /* 0x000ea20008000c00 */
[----:B------:R-:W-:Y:S01]  /*3c40*/  IMAD.MOV.U32 R14, RZ, RZ, RZ ;  /* 0x000000ffff0e7224 */ /* 0x000fe200078e00ff */
[----:B------:R-:W3:Y:S01]  /*3c50*/  LDC.64 R16, c[0x0][0x348] ;  /* 0x0000d200ff107b82 */ /* 0x000ee20000000a00 */
[----:B------:R-:W4:Y:S01]  /*3c60*/  LDCU UR30, c[0x0][0x374] ;  /* 0x00006e80ff1e77ac */ /* 0x000f220008000800 */
[----:B------:R-:W1:Y:S06]  /*3c70*/  LDCU UR15, c[0x0][0xb0c] ;  /* 0x00016180ff0f77ac */ /* 0x000e6c0008000800 */
[----:B------:R-:W3:Y:S01]  /*3c80*/  LDC.64 R2, c[0x0][0x888] ;  /* 0x00022200ff027b82 */ /* 0x000ee20000000a00 */
[----:B------:R-:W3:Y:S01]  /*3c90*/  LDCU UR49, c[0x0][0xb20] ;  /* 0x00016400ff3177ac */ /* 0x000ee20008000800 */
[----:B------:R-:W3:Y:S06]  /*3ca0*/  LDCU UR4, c[0x0][0xb30] ;  /* 0x00016600ff0477ac */ /* 0x000eec0008000800 */
[----:B------:R-:W3:Y:S01]  /*3cb0*/  LDC.64 R4, c[0x0][0x890] ;  /* 0x00022400ff047b82 */ /* 0x000ee20000000a00 */
[----:B------:R-:W-:Y:S01]  /*3cc0*/  UMOV UR21, 0x400 ;  /* 0x0000040000157882 */ /* 0x000fe20000000000 */
[----:B--2---:R-:W-:-:S02]  /*3cd0*/  UIMAD.WIDE.U32 UR6, UR31, UR44, URZ ;  /* 0x0000002c1f0672a5 */ /* 0x004fc4000f8e00ff */
[----:B----4-:R-:W-:Y:S02]  /*3ce0*/  UIMAD.WIDE.U32 UR8, UR30, UR47, URZ ;  /* 0x0000002f1e0872a5 */ /* 0x010fe4000f8e00ff */
[----:B-1----:R-:W-:Y:S02]  /*3cf0*/  ULEA UR21, UR10, UR21, 0x18 ;  /* 0x000000150a157291 */ /* 0x002fe4000f8ec0ff */
[----:B------:R-:W-:Y:S02]  /*3d00*/  UPLOP3.LUT UP3, UPT, UPT, UPT, UPT, 0x40, 0x4 ;  /* 0x000000000004789c */ /* 0x000fe40003f6e870 */
[----:B------:R-:W-:Y:S02]  /*3d10*/  UIADD3 UR37, UPT, UPT, UR21, 0x68, URZ ;  /* 0x0000006815257890 */ /* 0x000fe4000fffe0ff */
[----:B------:R-:W-:Y:S02]  /*3d20*/  UIADD3 UR33, UPT, UPT, UR21, 0x50, URZ ;  /* 0x0000005015217890 */ /* 0x000fe4000fffe0ff */
[----:B------:R-:W-:-:S02]  /*3d30*/  UIADD3 UR25, UPT, UPT, UR21, 0x58, URZ ;  /* 0x0000005815197890 */ /* 0x000fc4000fffe0ff */
[----:B------:R-:W-:Y:S01]  /*3d40*/  UIADD3 UR17, UPT, UPT, UR21, 0x60, URZ ;  /* 0x0000006015117890 */ /* 0x000fe2000fffe0ff */
[----:B------:R-:W-:Y:S01]  /*3d50*/  UMOV UR6, UR7 ;  /* 0x0000000700067c82 */ /* 0x000fe20008000000 */
[----:B------:R-:W-:Y:S01]  /*3d60*/  UMOV UR41, UR9 ;  /* 0x0000000900297c82 */ /* 0x000fe20008000000 */
[----:B------:R-:W-:Y:S02]  /*3d70*/  UISETP.GE.AND UP0, UPT, UR42, 0x1, UPT ;  /* 0x000000012a00788c */ /* 0x000fe4000bf06270 */
[----:B------:R-:W-:Y:S01]  /*3d80*/  UISETP.NE.AND UP4, UPT, UR42, 0x1, UPT ;  /* 0x000000012a00788c */ /* 0x000fe2000bf85270 */
[----:B------:R-:W1:Y:S01]  /*3d90*/  LDCU.64 UR22, c[0x0][0xb28] ;  /* 0x00016500ff1677ac */ /* 0x000e620008000a00 */
[----:B------:R-:W-:Y:S02]  /*3da0*/  UISETP.NE.AND UP6, UPT, UR15, 0x1, UPT ;  /* 0x000000010f00788c */ /* 0x000fe4000bfc5270 */
[----:B------:R-:W-:Y:S02]  /*3db0*/  UISETP.NE.AND UP5, UPT, UR46, 0x1, UPT ;  /* 0x000000012e00788c */ /* 0x000fe4000bfa5270 */
[----:B------:R-:W-:-:S02]  /*3dc0*/  UPRMT UR37, UR10, 0x654, UR37 ;  /* 0x000006540a257896 */ /* 0x000fc40008000025 */
[----:B------:R-:W-:Y:S02]  /*3dd0*/  USHF.R.U32.HI UR43, URZ, UR45, UR6 ;  /* 0x0000002dff2b7299 */ /* 0x000fe40008011606 */
[----:B------:R-:W-:Y:S02]  /*3de0*/  UPRMT UR40, UR10, 0x654, UR33 ;  /* 0x000006540a287896 */ /* 0x000fe40008000021 */
[----:B------:R-:W-:Y:S02]  /*3df0*/  UPRMT UR39, UR10, 0x654, UR25 ;  /* 0x000006540a277896 */ /* 0x000fe40008000019 */
[----:B------:R-:W-:Y:S02]  /*3e00*/  UPRMT UR38, UR10, 0x654, UR17 ;  /* 0x000006540a267896 */ /* 0x000fe40008000011 */
[----:B---3--:R-:W-:Y:S02]  /*3e10*/  USHF.R.U32.HI UR41, URZ, UR49, UR41 ;  /* 0x00000031ff297299 */ /* 0x008fe40008011629 */
[----:B------:R-:W-:-:S11]  /*3e20*/  UISETP.NE.AND UP2, UPT, UR4, 0x1, UPT ;  /* 0x000000010400788c */ /* 0x000fd6000bf45270 */
.L_x_84:
[C---:B------:R-:W-:Y:S02]  /*3e30*/  LEA R12, R14.reuse, UR21, 0x3 ;  /* 0x000000150e0c7c11 */ /* 0x040fe4000f8e18ff */
[----:B------:R-:W-:Y:S02]  /*3e40*/  SHF.L.U32 R9, R13, 0x1f, RZ ;  /* 0x0000001f0d097819 */ /* 0x000fe400000006ff */
[----:B------:R-:W-:Y:S02]  /*3e50*/  LEA R10, R14, UR21, 0x4 ;  /* 0x000000150e0a7c11 */ /* 0x000fe4000f8e20ff */
[----:B--2---:R-:W2:Y:S02]  /*3e60*/  SYNCS.PHASECHK.TRANS64.TRYWAIT P0, [R12+URZ+0xa0], R9 ;  /* 0x0000a0090c0075a7 */ /* 0x004ea400080011ff */
[----:B--2---:R-:W-:Y:S05]  /*3e70*/  @!P0 BRA `(.L_x_74) ;  /* 0x0000007c00748947 */ /* 0x004fea0003800000 */
.L_x_159:
[----:B--2---:R-:W2:Y:S01]  /*3e80*/  LDS.128 R8, [R10+0x110] ;  /* 0x000110000a087984 */ /* 0x004ea20000000c00 */
[----:B------:R-:W-:Y:S01]  /*3e90*/  UISETP.GE.AND UP0, UPT, UR42, 0x1, UPT ;  /* 0x000000012a00788c */ /* 0x000fe2000bf06270 */
[----:B------:R-:W-:Y:S01]  /*3ea0*/  @!PT LDS RZ, [RZ] ;  /* 0x00000000fffff984 */ /* 0x000fe20000000800 */
[----:B------:R-:W-:Y:S01]  /*3eb0*/  @!PT LDS RZ, [RZ] ;  /* 0x00000000fffff984 */ /* 0x000fe20000000800 */
[----:B------:R-:W-:Y:S01]  /*3ec0*/  @!PT LDS RZ, [RZ] ;  /* 0x00000000fffff984 */ /* 0x000fe20000000800 */
[----:B------:R-:W-:Y:S01]  /*3ed0*/  @!PT LDS RZ, [RZ] ;  /* 0x00000000fffff984 */ /* 0x000fe20000000800 */
[----:B------:R3:W-:Y:S06]  /*3ee0*/  MEMBAR.ALL.CTA ;  /* 0x0000000000007992 */ /* 0x0007ec0000008000 */
[----:B---3--:R-:W3:Y:S01]  /*3ef0*/  FENCE.VIEW.ASYNC.S ;  /* 0x00000000000073c6 */ /* 0x008ee20000000000 */
[----:B--2---:R-:W-:Y:S11]  /*3f00*/  LOP3.LUT P0, RZ, R10, 0x1, RZ, 0xc0, !PT ;  /* 0x000000010aff7812 */ /* 0x004ff6000780c0ff */
[----:B------:R-:W-:Y:S02]  /*3f10*/  @!UPT UIADD3 URZ, UPT, UPT, URZ, URZ, URZ ;  /* 0x000000fffffff290 */ /* 0x000fe4000fffe0ff */
[----:B---3--:R-:W-:Y:S01]  /*3f20*/  VOTEU.ANY UP1, P0 ;  /* 0x0000000000ff7886 */ /* 0x008fe20000020100 */
[----:B------:R-:W-:Y:S11]  /*3f30*/  PLOP3.LUT P0, PT, PT, PT, UP1, 0x80, 0x8 ;  /* 0x000000000008781c */ /* 0x000ff60003f0f018 */
[----:B------:R-:W-:Y:S02]  /*3f40*/  @!UPT UIADD3 URZ, UPT, UPT, URZ, URZ, URZ ;  /* 0x000000fffffff290 */ /* 0x000fe4000fffe0ff */
[----:B------:R-:W-:Y:S02]  /*3f50*/  @P0 SHF.R.U32.HI R0, RZ, 0x10, R9 ;  /* 0x00000010ff000819 */ /* 0x000fe40000011609 */
[----:B------:R-:W-:Y:S02]  /*3f60*/  @P0 MOV R6, R8 ;  /* 0x0000000800060202 */ /* 0x000fe40000000f00 */
[----:B------:R-:W-:Y:S01]  /*3f70*/  @P0 R2UR UR4, R0 ;  /* 0x00000000000402ca */ /* 0x000fe200000e0000 */
[----:B------:R-:W-:Y:S01]  /*3f80*/  VIADD R0, R12, 0xb0 ;  /* 0x000000b00c007836 */ /* 0x000fe20000000000 */
[----:B------:R-:W-:Y:S02]  /*3f90*/  @P0 LOP3.LUT R8, R9, 0xffff, RZ, 0xc0, !PT ;  /* 0x0000ffff09080812 */ /* 0x000fe400078ec0ff */
[----:B------:R-:W-:Y:S02]  /*3fa0*/  @P0 R2UR UR6, R6 ;  /* 0x00000000060602ca */ /* 0x000fe400000e0000 */
[----:B------:R-:W-:Y:S02]  /*3fb0*/  PRMT R0, RZ, 0x654, R0 ;  /* 0x00000654ff007816 */ /* 0x000fe40000000000 */
[----:B------:R-:W-:Y:S02]  /*3fc0*/  @P0 R2UR UR5, R8 ;  /* 0x00000000080502ca */ /* 0x000fe400000e0000 */
[----:B------:R2:W-:Y:S03]  /*3fd0*/  SYNCS.ARRIVE.TRANS64.RED.A1T0 RZ, [R0+URZ], RZ ;  /* 0x000000ff00ff79a7 */ /* 0x0005e600081004ff */
[----:B------:R-:W-:Y:S04]  /*3fe0*/  @UP1 UMOV UR29, UR4 ;  /* 0x00000004001d1c82 */ /* 0x000fe80008000000 */
[----:B------:R-:W-:Y:S04]  /*3ff0*/  @UP1 UMOV UR14, UR6 ;  /* 0x00000006000e1c82 */ /* 0x000fe80008000000 */
[----:B------:R-:W-:Y:S01]  /*4000*/  @UP1 UMOV UR13, UR5 ;  /* 0x00000005000d1c82 */ /* 0x000fe20008000000 */
[----:B------:R-:W-:Y:S05]  /*4010*/  BRA.U !UP0, `(.L_x_75) ;  /* 0x0000000108a47547 */ /* 0x000fea000b800000 */
[----:B------:R-:W-:Y:S02]  /*4020*/  UIMAD.WIDE.U32 UR18, UR13, UR47, URZ ;  /* 0x0000002f0d1272a5 */ /* 0x000fe4000f8e00ff */
[----:B------:R-:W-:Y:S02]  /*4030*/  UIMAD.WIDE.U32 UR26, UR14, UR44, URZ ;  /* 0x0000002c0e1a72a5 */ /* 0x000fe4000f8e00ff */
[----:B------:R-:W-:Y:S02]  /*4040*/  USEL UR4, UR30, UR41, !UP5 ;  /* 0x000000291e047287 */ /* 0x000fe4000e800000 */
[----:B------:R-:W-:Y:S02]  /*4050*/  USEL UR7, UR31, UR43, !UP6 ;  /* 0x0000002b1f077287 */ /* 0x000fe4000f000000 */
[----:B-1----:R-:W-:Y:S02]  /*4060*/  UIMAD.WIDE.U32 UR8, UR4, UR22, URZ ;  /* 0x00000016040872a5 */ /* 0x002fe4000f8e00ff */
[----:B------:R-:W-:Y:S01]  /*4070*/  UIMAD.WIDE.U32 UR10, UR7, UR22, URZ ;  /* 0x00000016070a72a5 */ /* 0x000fe2000f8e00ff */
[----:B------:R-:W-:Y:S02]  /*4080*/  UMOV UR5, UR19 ;  /* 0x0000001300057c82 */ /* 0x000fe40008000000 */
[----:B------:R-:W-:Y:S03]  /*4090*/  USHF.R.U32.HI UR6, URZ, UR49, UR5 ;  /* 0x00000031ff067299 */ /* 0x000fe60008011605 */
[----:B------:R-:W-:Y:S01]  /*40a0*/  UMOV UR5, UR27 ;  /* 0x0000001b00057c82 */ /* 0x000fe20008000000 */
[----:B------:R-:W-:Y:S02]  /*40b0*/  USEL UR6, UR13, UR6, !UP5 ;  /* 0x000000060d067287 */ /* 0x000fe4000e800000 */
[----:B------:R-:W-:Y:S03]  /*40c0*/  USHF.R.U32.HI UR12, URZ, UR45, UR5 ;  /* 0x0000002dff0c7299 */ /* 0x000fe60008011605 */
[----:B------:R-:W-:Y:S02]  /*40d0*/  UMOV UR5, UR9 ;  /* 0x0000000900057c82 */ /* 0x000fe40008000000 */
[----:B------:R-:W-:Y:S03]  /*40e0*/  @UP4 USHF.R.U32.HI UR4, URZ, UR23, UR5 ;  /* 0x00000017ff044299 */ /* 0x000fe60008011605 */
[----:B------:R-:W-:Y:S01]  /*40f0*/  UMOV UR5, UR11 ;  /* 0x0000000b00057c82 */ /* 0x000fe20008000000 */
[----:B------:R-:W-:Y:S02]  /*4100*/  UIMAD UR4, UR42, UR4, URZ ;  /* 0x000000042a0472a4 */ /* 0x000fe4000f8e02ff */
[----:B------:R-:W-:Y:S02]  /*4110*/  @UP4 USHF.R.U32.HI UR7, URZ, UR23, UR5 ;  /* 0x00000017ff074299 */ /* 0x000fe40008011605 */
[----:B------:R-:W-:Y:S02]  /*4120*/  UIMAD.WIDE.U32 UR10, UR6, UR22, URZ ;  /* 0x00000016060a72a5 */ /* 0x000fe4000f8e00ff */
[----:B------:R-:W-:Y:S02]  /*4130*/  USEL UR5, UR14, UR12, !UP6 ;  /* 0x0000000c0e057287 */ /* 0x000fe4000f000000 */
[----:B------:R-:W-:Y:S02]  /*4140*/  UIMAD UR8, UR42, UR7, URZ ;  /* 0x000000072a0872a4 */ /* 0x000fe4000f8e02ff */
[----:B------:R-:W-:Y:S03]  /*4150*/  UISETP.GE.AND UP0, UPT, UR6, UR4, UPT ;  /* 0x000000040600728c */ /* 0x000fe6000bf06270 */
[----:B------:R-:W-:Y:S01]  /*4160*/  UMOV UR4, UR11 ;  /* 0x0000000b00047c82 */ /* 0x000fe20008000000 */
[----:B------:R-:W-:Y:S02]  /*4170*/  UISETP.GE.OR UP0, UPT, UR5, UR8, UP0 ;  /* 0x000000080500728c */ /* 0x000fe40008706670 */
[----:B------:R-:W-:Y:S02]  /*4180*/  USHF.R.U32.HI UR4, URZ, UR23, UR4 ;  /* 0x00000017ff047299 */ /* 0x000fe40008011604 */
[----:B------:R-:W-:Y:S02]  /*4190*/  UIMAD.WIDE.U32 UR8, UR5, UR22, URZ ;  /* 0x00000016050872a5 */ /* 0x000fe4000f8e00ff */
[----:B------:R-:W-:Y:S04]  /*41a0*/  USEL UR10, UR6, UR4, !UP4 ;  /* 0x00000004060a7287 */ /* 0x000fe8000e000000 */
[----:B------:R-:W-:Y:S01]  /*41b0*/  UIADD3 UR11, UPT, UPT, -UR10, URZ, URZ ;  /* 0x000000ff0a0b7290 */ /* 0x000fe2000fffe1ff */
[----:B------:R-:W-:Y:S02]  /*41c0*/  @!UP0 UMOV UR4, UR9 ;  /* 0x0000000900048c82 */ /* 0x000fe40008000000 */
[----:B------:R-:W-:Y:S02]  /*41d0*/  @!UP0 USHF.R.U32.HI UR4, URZ, UR23, UR4 ;  /* 0x00000017ff048299 */ /* 0x000fe40008011604 */
[----:B------:R-:W-:Y:S02]  /*41e0*/  UIMAD UR8, UR42, UR11, UR6 ;  /* 0x0000000b2a0872a4 */ /* 0x000fe4000f8e0206 */
[----:B------:R-:W-:Y:S04]  /*41f0*/  @!UP0 USEL UR4, UR5, UR4, !UP4 ;  /* 0x0000000405048287 */ /* 0x000fe8000e000000 */
[----:B------:R-:W-:Y:S02]  /*4200*/  @!UP0 UIMAD UR8, UR7, UR8, UR4 ;  /* 0x00000008070882a4 */ /* 0x000fe4000f8e0204 */
[----:B------:R-:W-:Y:S02]  /*4210*/  @!UP0 UIADD3 UR9, UPT, UPT, UR10, -UR4, URZ ;  /* 0x800000040a098290 */ /* 0x000fe4000fffe0ff */
[----:B------:R-:W-:Y:S02]  /*4220*/  UIADD3 UR4, UPT, UPT, -UR5, URZ, URZ ;  /* 0x000000ff05047290 */ /* 0x000fe4000fffe1ff */
[----:B------:R-:W-:Y:S02]  /*4230*/  UIADD3 UR7, UPT, UPT, -UR6, URZ, URZ ;  /* 0x000000ff06077290 */ /* 0x000fe4000fffe1ff */
[----:B------:R-:W-:Y:S02]  /*4240*/  @!UP0 UIMAD UR6, UR9, UR42, UR5 ;  /* 0x0000002a090682a4 */ /* 0x000fe4000f8e0205 */
[----:B------:R-:W-:Y:S02]  /*4250*/  UIMAD UR14, UR15, UR4, UR14 ;  /* 0x000000040f0e72a4 */ /* 0x000fe4000f8e020e */
[----:B------:R-:W-:Y:S01]  /*4260*/  UIMAD UR13, UR46, UR7, UR13 ;  /* 0x000000072e0d72a4 */ /* 0x000fe2000f8e020d */
[----:B------:R-:W-:Y:S02]  /*4270*/  @!UP0 UMOV UR5, UR8 ;  /* 0x0000000800058c82 */ /* 0x000fe40008000000 */
[----:B------:R-:W-:Y:S02]  /*4280*/  UIMAD UR14, UR5, UR15, UR14 ;  /* 0x0000000f050e72a4 */ /* 0x000fe4000f8e020e */
[----:B------:R-:W-:Y:S11]  /*4290*/  UIMAD UR13, UR6, UR46, UR13 ;  /* 0x0000002e060d72a4 */ /* 0x000ff6000f8e020d */
[----:B------:R-:W-:Y:S01]  /*42a0*/  @!UPT UIADD3 URZ, UPT, UPT, URZ, URZ, URZ ;  /* 0x000000fffffff290 */ /* 0x000fe2000fffe0ff */
.L_x_75:
[----:B------:R-:W3:Y:S01]  /*42b0*/  @!UP2 LDCU.128 UR8, c[0x0][0xb10] ;  /* 0x00016200ff08a7ac */ /* 0x000ee20008000c00 */
[C---:B------:R-:W-:Y:S02]  /*42c0*/  ISETP.NE.U32.AND P1, PT, R4.reuse, RZ, PT ;  /* 0x000000ff0400720c */ /* 0x040fe40003f25070 */
[----:B------:R-:W-:Y:S02]  /*42d0*/  ISETP.NE.U32.AND P0, PT, R4, RZ, PT ;  /* 0x000000ff0400720c */ /* 0x000fe40003f05070 */
[C---:B------:R-:W-:Y:S02]  /*42e0*/  ISETP.NE.AND.EX P1, PT, R5.reuse, RZ, PT, P1 ;  /* 0x000000ff0500720c */ /* 0x040fe40003f25310 */
[----:B------:R-:W-:Y:S01]  /*42f0*/  ISETP.NE.AND.EX P0, PT, R5, RZ, PT, P0 ;  /* 0x000000ff0500720c */ /* 0x000fe20003f05300 */
[----:B------:R-:W4:Y:S01]  /*4300*/  @!UP2 LDCU UR5, c[0x0][0xb0c] ;  /* 0x00016180ff05a7ac */ /* 0x000f220008000800 */
[----:B------:R-:W-:Y:S01]  /*4310*/  SHF.L.U32 R9, R15, 0x1f, RZ ;  /* 0x0000001f0f097819 */ /* 0x000fe200000006ff */
[----:B------:R-:W-:Y:S02]  /*4320*/  USHF.L.U32 UR35, UR16, 0x7, URZ ;  /* 0x0000000710237899 */ /* 0x000fe400080006ff */
[----:B------:R-:W-:Y:S02]  /*4330*/  USHF.L.U32 UR34, UR20, 0x8, URZ ;  /* 0x0000000814227899 */ /* 0x000fe400080006ff */
[----:B---3--:R-:W-:Y:S07]  /*4340*/  UIMAD.WIDE.U32 UR6, UR14, UR8, URZ ;  /* 0x000000080e0672a5 */ /* 0x008fee000f8e00ff */
[----:B------:R-:W-:Y:S01]  /*4350*/  @!UP2 UMOV UR4, UR7 ;  /* 0x000000070004ac82 */ /* 0x000fe20008000000 */
[----:B----4-:R-:W-:Y:S02]  /*4360*/  @!UP2 UISETP.NE.AND UP0, UPT, UR5, 0x1, UPT ;  /* 0x000000010500a88c */ /* 0x010fe4000bf05270 */
[----:B------:R-:W-:Y:S02]  /*4370*/  @!UP2 USHF.R.U32.HI UR4, URZ, UR9, UR4 ;  /* 0x00000009ff04a299 */ /* 0x000fe40008011604 */
[----:B------:R-:W-:Y:S02]  /*4380*/  UIMAD.WIDE.U32 UR6, UR13, UR11, URZ ;  /* 0x0000000b0d0672a5 */ /* 0x000fe4000f8e00ff */
[----:B------:R-:W-:Y:S02]  /*4390*/  @!UP2 USEL UR8, UR14, UR4, !UP0 ;  /* 0x000000040e08a287 */ /* 0x000fe4000c000000 */
[----:B------:R-:W-:Y:S03]  /*43a0*/  @!UP2 UISETP.NE.AND UP0, UPT, UR10, 0x1, UPT ;  /* 0x000000010a00a88c */ /* 0x000fe6000bf05270 */
[----:B------:R-:W-:Y:S02]  /*43b0*/  @!UP2 UMOV UR6, UR7 ;  /* 0x000000070006ac82 */ /* 0x000fe40008000000 */
[----:B------:R-:W3:Y:S02]  /*43c0*/  @!UP2 LDCU UR4, c[0x0][0xb20] ;  /* 0x00016400ff04a7ac */ /* 0x000ee40008000800 */
[----:B---3--:R-:W-:Y:S04]  /*43d0*/  @!UP2 USHF.R.U32.HI UR6, URZ, UR4, UR6 ;  /* 0x00000004ff06a299 */ /* 0x008fe80008011606 */
[----:B------:R-:W-:Y:S04]  /*43e0*/  @!UP2 USEL UR6, UR13, UR6, !UP0 ;  /* 0x000000060d06a287 */ /* 0x000fe8000c000000 */
[----:B------:R-:W-:Y:S02]  /*43f0*/  @!UP2 UIADD3 UR4, UPT, UPT, -UR8, UR6, URZ ;  /* 0x000000060804a290 */ /* 0x000fe4000fffe1ff */
[----:B------:R-:W-:Y:S02]  /*4400*/  @!UP2 UIADD3 UR6, UPT, UPT, UR8, -UR6, URZ ;  /* 0x800000060806a290 */ /* 0x000fe4000fffe0ff */
[----:B------:R-:W-:Y:S02]  /*4410*/  @!UP2 UIMAD UR14, UR4, UR5, UR14 ;  /* 0x00000005040ea2a4 */ /* 0x000fe4000f8e020e */
[----:B------:R-:W-:Y:S01]  /*4420*/  @!UP2 UIMAD UR13, UR6, UR10, UR13 ;  /* 0x0000000a060da2a4 */ /* 0x000fe2000f8e020d */
[----:B------:R-:W-:Y:S11]  /*4430*/  BRA.U UP3, `(.L_x_76) ;  /* 0x0000000103107547 */ /* 0x000ff6000b800000 */
[----:B--2---:R-:W-:Y:S04]  /*4440*/  MOV R0, UR48 ;  /* 0x0000003000007c02 */ /* 0x004fe80008000f00 */
[----:B------:R-:W-:Y:S04]  /*4450*/  SHF.L.U32 R11, R0, 0x1f, RZ ;  /* 0x0000001f000b7819 */ /* 0x000fe800000006ff */
[----:B------:R-:W2:Y:S02]  /*4460*/  SYNCS.PHASECHK.TRANS64.TRYWAIT P2, [UR21+0x98], R11 ;  /* 0x0000980bff0075a7 */ /* 0x000ea40008041115 */
[----:B--2---:R-:W-:Y:S05]  /*4470*/  @!P2 BRA `(.L_x_77) ;  /* 0x000000780008a947 */ /* 0x004fea0003800000 */
.L_x_76:
[----:B------:R-:W-:Y:S05]  /*4480*/  @!P1 BRA `(.L_x_78) ;  /* 0x0000000000309947 */ /* 0x000fea0003800000 */
[----:B------:R-:W-:Y:S01]  /*4490*/  ISETP.NE.U32.AND P1, PT, R2, RZ, PT ;  /* 0x000000ff0200720c */ /* 0x000fe20003f25070 */
[----:B------:R-:W3:Y:S01]  /*44a0*/  LDCU.64 UR4, c[0x0][0x358] ;  /* 0x00006b00ff0477ac */ /* 0x000ee20008000a00 */
[----:B------:R-:W-:Y:S02]  /*44b0*/  IMAD.MOV.U32 R158, RZ, RZ, 0x1 ;  /* 0x00000001ff9e7424 */ /* 0x000fe400078e00ff */
[----:B------:R-:W-:Y:S11]  /*44c0*/  ISETP.NE.AND.EX P1, PT, R3, RZ, PT, P1 ;  /* 0x000000ff0300720c */ /* 0x000ff60003f25310 */
[----:B------:R-:W-:Y:S02]  /*44d0*/  @!UPT UIADD3 URZ, UPT, UPT, URZ, URZ, URZ ;  /* 0x000000fffffff290 */ /* 0x000fe4000fffe0ff */
[----:B--2---:R-:W2:Y:S01]  /*44e0*/  @P1 LDC.64 R10, c[0x0][0x888] ;  /* 0x00022200ff0a1b82 */ /* 0x004ea20000000a00 */
[----:B------:R-:W-:Y:S04]  /*44f0*/  @P1 IMAD R0, R4, UR36, RZ ;  /* 0x0000002404001c24 */ /* 0x000fe8000f8e02ff */
[----:B--2---:R-:W-:Y:S04]  /*4500*/  @P1 IMAD.WIDE R10, R0, 0x4, R10 ;  /* 0x00000004000a1825 */ /* 0x004fe800078e020a */
[----:B------:R-:W-:Y:S01]  /*4510*/  HFMA2 R0, -RZ, RZ, 0, 5.9604644775390625e-08 ;  /* 0x00000001ff007431 */ /* 0x000fe200000001ff */
[----:B---3-5:R3:W5:Y:S04]  /*4520*/  @P1 LDG.E R73, desc[UR4][R10.64] ;  /* 0x000000040a491981 */ /* 0x028768000c1e1900 */
[----:B------:R-:W-:Y:S01]  /*4530*/  @!P1 PRMT R158, R0, 0x7610, R158 ;  /* 0x00007610009e9816 */ /* 0x000fe2000000009e */
[----:B---3--:R-:W4:Y:S06]  /*4540*/  @!P1 LDC R73, c[0x0][0x880] ;  /* 0x00022000ff499b82 */ /* 0x008f2c0000000800 */
.L_x_78:
[----:B----45:R-:W-:Y:S01]  /*4550*/  @!P0 FSETP.EQ.AND P1, PT, R73, RZ, PT ;  /* 0x000000ff4900820b */ /* 0x030fe20003f22000 */
[----:B------:R-:W-:Y:S01]  /*4560*/  @!UPT UIADD3 URZ, UPT, UPT, URZ, URZ, URZ ;  /* 0x000000fffffff290 */ /* 0x000fe2000fffe0ff */
[----:B------:R-:W-:Y:S11]  /*4570*/  @!P0 BRA `(.L_x_79) ;  /* 0x0000000000188947 */ /* 0x000ff60003800000 */
[----:B------:R-:W-:Y:S02]  /*4580*/  LOP3.LUT P0, RZ, R158, 0xff, RZ, 0xc0, !PT ;  /* 0x000000ff9eff7812 */ /* 0x000fe4000780c0ff */
[----:B------:R-:W-:Y:S04]  /*4590*/  ISETP.NE.U32.AND P1, PT, R2, RZ, PT ;  /* 0x000000ff0200720c */ /* 0x000fe80003f25070 */
[----:B------:R-:W-:Y:S04]  /*45a0*/  ISETP.NE.AND.EX P1, PT, R3, RZ, PT, P1 ;  /* 0x000000ff0300720c */ /* 0x000fe80003f25310 */
[----:B------:R-:W-:Y:S03]  /*45b0*/  PLOP3.LUT P1, PT, P1, PT, PT, 0x8, 0x80 ;  /* 0x000000000080781c */ /* 0x000fe60000f2e170 */
[----:B------:R-:W-:Y:S11]  /*45c0*/  @P0 FSETP.EQ.AND P1, PT, R73, RZ, PT ;  /* 0x000000ff4900020b */ /* 0x000ff60003f22000 */
[----:B------:R-:W-:Y:S02]  /*45d0*/  @!UPT UIADD3 URZ, UPT, UPT, URZ, URZ, URZ ;  /* 0x000000fffffff290 */ /* 0x000fe4000fffe0ff */
.L_x_79:
[----:B------:R-:W3:Y:S01]  /*45e0*/  SYNCS.PHASECHK.TRANS64.TRYWAIT P2, [UR21+0x70], R9 ;  /* 0x00007009ff0075a7 */ /* 0x000ee20008041115 */
[----:B------:R-:W-:Y:S04]  /*45f0*/  ELECT P0, URZ, PT ;  /* 0x0000000000ff782f */ /* 0x000fe80003800000 */
[----:B------:R-:W-:Y:S11]  /*4600*/  PLOP3.LUT P1, PT, P1, P0, PT, 0xf2, 0x2f ;  /* 0x00000000002f781c */ /* 0x000ff60000f21e72 */
[----:B------:R-:W-:Y:S02]  /*4610*/  @!UPT UIADD3 URZ, UPT, UPT, URZ, URZ, URZ ;  /* 0x000000fffffff290 */ /* 0x000fe4000fffe0ff */
[----:B------:R-:W-:Y:S05]  /*4620*/  @!P1 IADD3 R8, P0, PT, R16, 0x580, RZ ;  /* 0x0000058010089810 */ /* 0x000fea0007f1e0ff */
[----:B------:R-:W-:Y:S01]  /*4630*/  @!P1 IMAD.X R6, RZ, RZ, R17, P0 ;  /* 0x000000ffff069224 */ /* 0x000fe200000e0611 */
[----:B---3--:R-:W-:Y:S07]  /*4640*/  @!P2 BRA `(.L_x_80) ;  /* 0x0000007400aca947 */ /* 0x008fee0003800000 */
.L_x_162:
[----:B------:R-:W-:Y:S01]  /*4650*/  @!P1 R2UR UR5, R8 ;  /* 0x00000000080592ca */ /* 0x000fe200000e0000 */
[----:B------:R-:W-:Y:S01]  /*4660*/  VOTEU.ALL UP0, P1 ;  /* 0x0000000000ff7886 */ /* 0x000fe20000800000 */
[----:B------:R-:W-:Y:S01]  /*4670*/  @!P1 R2UR UR4, R6 ;  /* 0x00000000060492ca */ /* 0x000fe200000e0000 */
[----:B--2---:R-:W-:Y:S01]  /*4680*/  @!P1 IMAD.MOV.U32 R0, RZ, RZ, 0x2000 ;  /* 0x00002000ff009424 */ /* 0x004fe200078e00ff */
[----:B------:R-:W-:Y:S01]  /*4690*/  UMOV UR6, 0x0 ;  /* 0x0000000000067882 */ /* 0x000fe20000000000 */
[----:B------:R-:W-:Y:S01]  /*46a0*/  UMOV UR7, 0x10000000 ;  /* 0x1000000000077882 */ /* 0x000fe20000000000 */
[----:B------:R-:W-:Y:S01]  /*46b0*/  @!UP0 UIADD3 UR32, UPT, UPT, UR21, 0x200, URZ ;  /* 0x0000020015208890 */ /* 0x000fe2000fffe0ff */
[----:B------:R-:W-:Y:S01]  /*46c0*/  @!P1 IADD3 R8, P0, PT, R16, 0x580, RZ ;  /* 0x0000058010089810 */ /* 0x000fe20007f1e0ff */
[----:B------:R-:W-:Y:S04]  /*46d0*/  VOTEU.ALL UP0, P1 ;  /* 0x0000000000ff7886 */ /* 0x000fe80000800000 */
[----:B------:R-:W-:Y:S02]  /*46e0*/  @!P1 IMAD.X R6, RZ, RZ, R17, P0 ;  /* 0x000000ffff069224 */ /* 0x000fe400000e0611 */
[----:B------:R-:W-:Y:S02]  /*46f0*/  IMAD.U32 R10, RZ, RZ, UR5 ;  /* 0x00000005ff0a7e24 */ /* 0x000fe4000f8e00ff */
[----:B------:R-:W-:Y:S03]  /*4700*/  IMAD.U32 R11, RZ, RZ, UR4 ;  /* 0x00000004ff0b7e24 */ /* 0x000fe6000f8e00ff */
[----:B------:R-:W-:Y:S02]  /*4710*/  @!P1 R2UR UR4, R10 ;  /* 0x000000000a0492ca */ /* 0x000fe400000e0000 */
[----:B------:R-:W-:Y:S11]  /*4720*/  @!P1 R2UR UR5, R11 ;  /* 0x000000000b0592ca */ /* 0x000ff600000e0000 */
[----:B------:R-:W-:Y:S02]  /*4730*/  @!UPT UIADD3 URZ, UPT, UPT, URZ, URZ, URZ ;  /* 0x000000fffffff290 */ /* 0x000fe4000fffe0ff */
[----:B------:R2:W-:Y:S01]  /*4740*/  @!UP0 UTMALDG.3D [UR32], [UR4], desc[UR6] ;  /* 0x00000620040085b4 */ /* 0x0005e20008011000 */
[----:B------:R2:W-:Y:S01]  /*4750*/  @!P1 SYNCS.ARRIVE.TRANS64.RED.A0TR RZ, [UR21+0x50], R0 ;  /* 0x00005000ffff99a7 */ /* 0x0005e20008300415 */
[----:B------:R-:W-:Y:S01]  /*4760*/  SYNCS.ARRIVE.TRANS64.RED.A1T0 RZ, [UR40], RZ ;  /* 0x000000ffffff79a7 */ /* 0x000fe20008100428 */
[----:B------:R-:W3:Y:S02]  /*4770*/  SYNCS.PHASECHK.TRANS64.TRYWAIT P2, [UR21+0x78], R9 ;  /* 0x00007809ff0075a7 */ /* 0x000ee40008041115 */
[----:B--23--:R-:W-:Y:S05]  /*4780*/  @!P2 BRA `(.L_x_81) ;  /* 0x000000740074a947 */ /* 0x00cfea0003800000 */
.L_x_164:
        /* <DEDUP_REMOVED lines=8> */
[----:B------:R-:W-:Y:S01]  /*4810*/  @!UP0 UIADD3 UR24, UPT, UPT, UR21, 0x2200, URZ ;  /* 0x0000220015188890 */ /* 0x000fe2000fffe0ff */
[----:B------:R-:W-:Y:S01]  /*4820*/  VOTEU.ALL UP0, P1 ;  /* 0x0000000000ff7886 */ /* 0x000fe20000800000 */
[----:B------:R-:W-:Y:S01]  /*4830*/  UMOV UR27, UR35 ;  /* 0x00000023001b7c82 */ /* 0x000fe20008000000 */
[----:B------:R-:W-:Y:S02]  /*4840*/  UMOV UR28, UR36 ;  /* 0x00000024001c7c82 */ /* 0x000fe40008000000 */
[----:B------:R-:W-:Y:S02]  /*4850*/  IMAD.U32 R10, RZ, RZ, UR5 ;  /* 0x00000005ff0a7e24 */ /* 0x000fe4000f8e00ff */
[----:B------:R-:W-:Y:S02]  /*4860*/  IMAD.U32 R11, RZ, RZ, UR4 ;  /* 0x00000004ff0b7e24 */ /* 0x000fe4000f8e00ff */
[----:B------:R-:W-:Y:S01]  /*4870*/  @!P1 IMAD.X R6, RZ, RZ, R17, P0 ;  /* 0x000000ffff069224 */ /* 0x000fe200000e0611 */
        /* <DEDUP_REMOVED lines=8> */
.L_x_166:
[----:B------:R-:W-:Y:S01]  /*4900*/  @!P1 R2UR UR5, R8 ;  /* 0x00000000080592ca */ /* 0x000fe200000e0000 */
[----:B------:R-:W-:Y:S01]  /*4910*/  VOTEU.ALL UP0, P1 ;  /* 0x0000000000ff7886 */ /* 0x000fe20000800000 */
[----:B------:R-:W-:Y:S01]  /*4920*/  @!P1 R2UR UR4, R6 ;  /* 0x00000000060492ca */ /* 0x000fe200000e0000 */
[----:B--2---:R-:W-:Y:S01]  /*4930*/  @!P1 IMAD.MOV.U32 R0, RZ, RZ, 0x2000 ;  /* 0x00002000ff009424 */ /* 0x004fe200078e00ff */
[----:B------:R-:W-:Y:S01]  /*4940*/  UMOV UR6, 0x0 ;  /* 0x0000000000067882 */ /* 0x000fe20000000000 */
[----:B------:R-:W-:Y:S01]  /*4950*/  UMOV UR7, 0x10000000 ;  /* 0x1000000000077882 */ /* 0x000fe20000000000 */
[----:B------:R-:W-:Y:S01]  /*4960*/  @!UP0 UIADD3 UR18, UPT, UPT, UR34, 0x80, URZ ;  /* 0x0000008022128890 */ /* 0x000fe2000fffe0ff */
[----:B------:R-:W-:Y:S01]  /*4970*/  VIADD R14, R14, 0x1 ;  /* 0x000000010e0e7836 */ /* 0x000fe20000000000 */
[----:B------:R-:W-:Y:S01]  /*4980*/  @!UP0 UIADD3 UR16, UPT, UPT, UR21, 0x4200, URZ ;  /* 0x0000420015108890 */ /* 0x000fe2000fffe0ff */
[----:B------:R-:W-:Y:S01]  /*4990*/  VOTEU.ALL UP0, P1 ;  /* 0x0000000000ff7886 */ /* 0x000fe20000800000 */
[----:B------:R-:W-:Y:S01]  /*49a0*/  UMOV UR19, UR35 ;  /* 0x0000002300137c82 */ /* 0x000fe20008000000 */
[----:B------:R-:W-:Y:S02]  /*49b0*/  UMOV UR20, UR36 ;  /* 0x0000002400147c82 */ /* 0x000fe40008000000 */
        /* <DEDUP_REMOVED lines=10> */
.L_x_168:
[----:B------:R-:W-:Y:S01]  /*4a60*/  @!P1 IADD3 R6, P0, PT, R16, 0x580, RZ ;  /* 0x0000058010069810 */ /* 0x000fe20007f1e0ff */
[----:B------:R-:W-:Y:S01]  /*4a70*/  VOTEU.ALL UP0, P1 ;  /* 0x0000000000ff7886 */ /* 0x000fe20000800000 */
[----:B------:R-:W-:Y:S01]  /*4a80*/  UMOV UR6, 0x0 ;  /* 0x0000000000067882 */ /* 0x000fe20000000000 */
[----:B------:R-:W-:Y:S01]  /*4a90*/  UMOV UR7, 0x10000000 ;  /* 0x1000000000077882 */ /* 0x000fe20000000000 */
[----:B------:R-:W-:Y:S01]  /*4aa0*/  @!P1 R2UR UR5, R6 ;  /* 0x00000000060592ca */ /* 0x000fe200000e0000 */
[----:B--2---:R-:W-:Y:S01]  /*4ab0*/  @!P1 IMAD.X R0, RZ, RZ, R17, P0 ;  /* 0x000000ffff009224 */ /* 0x004fe200000e0611 */
[----:B------:R-:W-:Y:S01]  /*4ac0*/  @!UP0 UIADD3 UR10, UPT, UPT, UR34, 0xc0, URZ ;  /* 0x000000c0220a8890 */ /* 0x000fe2000fffe0ff */
[----:B------:R-:W-:Y:S01]  /*4ad0*/  R2UR UR16, R160 ;  /* 0x00000000a01072ca */ /* 0x000fe200000e0000 */
[----:B------:R-:W-:Y:S01]  /*4ae0*/  @!UP0 UIADD3 UR8, UPT, UPT, UR21, 0x6200, URZ ;  /* 0x0000620015088890 */ /* 0x000fe2000fffe0ff */
[----:B------:R-:W-:Y:S01]  /*4af0*/  ISETP.NE.AND P0, PT, R14, 0x2, PT ;  /* 0x000000020e00780c */ /* 0x000fe20003f05270 */
[----:B------:R-:W-:Y:S01]  /*4b00*/  @!UP0 UIADD3 UR9, UPT, UPT, UR21, 0x68, URZ ;  /* 0x0000006815098890 */ /* 0x000fe2000fffe0ff */
[----:B------:R-:W-:Y:S01]  /*4b10*/  @!P1 R2UR UR4, R0 ;  /* 0x00000000000492ca */ /* 0x000fe200000e0000 */
[----:B------:R-:W-:Y:S01]  /*4b20*/  VOTEU.ALL UP0, P1 ;  /* 0x0000000000ff7886 */ /* 0x000fe20000800000 */
[----:B------:R-:W-:Y:S01]  /*4b30*/  UMOV UR11, UR35 ;  /* 0x00000023000b7c82 */ /* 0x000fe20008000000 */
[----:B------:R-:W-:Y:S01]  /*4b40*/  UMOV UR12, UR36 ;  /* 0x00000024000c7c82 */ /* 0x000fe20008000000 */
[----:B------:R-:W-:Y:S01]  /*4b50*/  SEL R0, RZ, 0x1, P0 ;  /* 0x00000001ff007807 */ /* 0x000fe20000000000 */
[----:B------:R-:W-:Y:S01]  /*4b60*/  UIADD3 UR20, UPT, UPT, UR13, UR59, URZ ;  /* 0x0000003b0d147290 */ /* 0x000fe2000fffe0ff */
[----:B------:R-:W-:Y:S01]  /*4b70*/  IMAD.U32 R8, RZ, RZ, UR5 ;  /* 0x00000005ff087e24 */ /* 0x000fe2000f8e00ff */
[----:B------:R-:W-:Y:S01]  /*4b80*/  LOP3.LUT R15, R15, 0x1, RZ, 0x3c, !PT ;  /* 0x000000010f0f7812 */ /* 0x000fe200078e3cff */
[----:B------:R-:W-:Y:S01]  /*4b90*/  UPLOP3.LUT UP3, UPT, UPT, UPT, UPT, 0x80, 0x8 ;  /* 0x000000000008789c */ /* 0x000fe20003f6f070 */
[----:B------:R-:W-:Y:S01]  /*4ba0*/  LOP3.LUT R13, R13, R0, RZ, 0x3c, !PT ;  /* 0x000000000d0d7212 */ /* 0x000fe200078e3cff */
[----:B------:R-:W-:Y:S01]  /*4bb0*/  UIADD3 UR16, UPT, UPT, UR14, UR16, URZ ;  /* 0x000000100e107290 */ /* 0x000fe2000fffe0ff */
[----:B------:R-:W-:Y:S01]  /*4bc0*/  SEL R14, R14, RZ, P0 ;  /* 0x000000ff0e0e7207 */ /* 0x000fe20000000000 */
[----:B------:R-:W-:Y:S01]  /*4bd0*/  UMOV UR36, UR29 ;  /* 0x0000001d00247c82 */ /* 0x000fe20008000000 */
[----:B------:R-:W-:Y:S01]  /*4be0*/  IMAD.U32 R9, RZ, RZ, UR4 ;  /* 0x00000004ff097e24 */ /* 0x000fe2000f8e00ff */
[----:B------:R-:W-:Y:S04]  /*4bf0*/  @!P1 R2UR UR4, R8 ;  /* 0x00000000080492ca */ /* 0x000fe800000e0000 */
[----:B------:R-:W-:Y:S11]  /*4c00*/  @!P1 R2UR UR5, R9 ;  /* 0x00000000090592ca */ /* 0x000ff600000e0000 */
[----:B------:R-:W-:Y:S02]  /*4c10*/  @!UPT UIADD3 URZ, UPT, UPT, URZ, URZ, URZ ;  /* 0x000000fffffff290 */ /* 0x000fe4000fffe0ff */
[----:B------:R2:W-:Y:S01]  /*4c20*/  @!UP0 UTMALDG.3D [UR8], [UR4], desc[UR6] ;  /* 0x00000608040085b4 */ /* 0x0005e20008011000 */
[----:B------:R2:W-:Y:S01]  /*4c30*/  @!P1 SYNCS.ARRIVE.TRANS64.RED.A0TR RZ, [UR21+0x68], R7 ;  /* 0x00006807ffff99a7 */ /* 0x0005e20008300415 */
[----:B------:R-:W-:Y:S01]  /*4c40*/  SYNCS.ARRIVE.TRANS64.RED.A1T0 RZ, [UR37], RZ ;  /* 0x000000ffffff79a7 */ /* 0x000fe20008100425 */
[----:B------:R-:W-:Y:S05]  /*4c50*/  BRA.U UP1, `(.L_x_84) ;  /* 0xfffffff101747547 */ /* 0x000fea000b83ffff */
[----:B------:R-:W-:-:S04]  /*4c60*/  SHF.L.U32 R3, R15, 0x1f, RZ ;  /* 0x0000001f0f037819 */ /* 0x000fc800000006ff */
[----:B------:R-:W3:Y:S02]  /*4c70*/  SYNCS.PHASECHK.TRANS64.TRYWAIT P0, [UR21+0x70], R3 ;  /* 0x00007003ff0075a7 */ /* 0x000ee40008001115 */
[----:B---3--:R-:W-:Y:S05]  /*4c80*/  @!P0 BRA `(.L_x_85) ;  /* 0x00000070007c8947 */ /* 0x008fea0003800000 */
.L_x_170:
[----:B------:R-:W4:Y:S02]  /*4c90*/  SYNCS.PHASECHK.TRANS64.TRYWAIT P0, [UR21+0x78], R3 ;  /* 0x00007803ff0075a7 */ /* 0x000f240008001115 */
[----:B----4-:R-:W-:Y:S05]  /*4ca0*/  @!P0 BRA `(.L_x_86) ;  /* 0x00000070008c8947 */ /* 0x010fea0003800000 */
.L_x_172:
[----:B------:R-:W4:Y:S02]  /*4cb0*/  SYNCS.PHASECHK.TRANS64.TRYWAIT P0, [UR21+0x80], R3 ;  /* 0x00008003ff0075a7 */ /* 0x000f240008001115 */
[----:B----4-:R-:W-:Y:S05]  /*4cc0*/  @!P0 BRA `(.L_x_87) ;  /* 0x00000070009c8947 */ /* 0x010fea0003800000 */
.L_x_174:
[----:B---3--:R-:W-:-:S07]  /*4cd0*/  MOV R0, UR21 ;  /* 0x0000001500007c02 */ /* 0x008fce0008000f00 */
.L_x_88:
[----:B---3--:R-:W-:-:S04]  /*4ce0*/  SHF.L.U32 R3, R15, 0x1f, RZ ;  /* 0x0000001f0f037819 */ /* 0x008fc800000006ff */
[----:B------:R3:W4:Y:S03]  /*4cf0*/  SYNCS.PHASECHK.TRANS64.TRYWAIT P0, [R0+URZ+0x88], R3 ;  /* 0x00008803000075a7 */ /* 0x00072600080011ff */
[----:B----4-:R-:W-:Y:S05]  /*4d00*/  @!P0 NANOSLEEP.SYNCS 0x989680 ;  /* 0x009896800000895d */ /* 0x010fea0003900000 */
[----:B------:R-:W4:Y:S02]  /*4d10*/  @!P0 SYNCS.PHASECHK.TRANS64 P0, [R0+URZ+0x88], R3 ;  /* 0x00008803000085a7 */ /* 0x000f2400080010ff */
[----:B-12-4-:R-:W-:Y:S05]  /*4d20*/  @P0 EXIT ;  /* 0x000000000000094d */ /* 0x016fea0003800000 */
[----:B------:R-:W-:Y:S05]  /*4d30*/  BRA `(.L_x_88) ;  /* 0xfffffffc00e87947 */ /* 0x000fea000383ffff */
.L_x_73:
[----:B------:R-:W-:-:S06]  /*4d40*/  UISETP.GE.AND UP0, UPT, UR17, 0x4, UPT ;  /* 0x000000041100788c */ /* 0x000fcc000bf06270 */
[----:B------:R-:W-:-:S13]  /*4d50*/  PLOP3.LUT P0, PT, PT, PT, UP0, 0x80, 0x8 ;  /* 0x000000000008781c */ /* 0x000fda0003f0f008 */
[----:B------:R-:W-:Y:S05]  /*4d60*/  @!P0 EXIT ;  /* 0x000000000000894d */ /* 0x000fea0003800000 */
[----:B------:R-:W1:Y:S08]  /*4d70*/  S2UR UR4, SR_CgaCtaId ;  /* 0x00000000000479c3 */ /* 0x000e700000008800 */
[----:B------:R-:W-:Y:S01]  /*4d80*/  BAR.SYNC.DEFER_BLOCKING 0x6, 0xa0 ;  /* 0x0182800000007b1d */ /* 0x000fe20000010000 */
[C---:B------:R-:W-:Y:S01]  /*4d90*/  IMAD.SHL.U32 R4, R170.reuse, 0x40, RZ ;  /* 0x00000040aa047824 */ /* 0x040fe200078e00ff */
[C---:B------:R-:W-:Y:S01]  /*4da0*/  LOP3.LUT R174, R170.reuse, 0x60, RZ, 0xc0, !PT ;  /* 0x00000060aaae7812 */ /* 0x040fe200078ec0ff */
[C---:B------:R-:W-:Y:S01]  /*4db0*/  IMAD.SHL.U32 R137, R170.reuse, 0x8, RZ ;  /* 0x00000008aa897824 */ /* 0x040fe200078e00ff */
[C---:B------:R-:W-:Y:S01]  /*4dc0*/  LOP3.LUT R172, R170.reuse, 0x2, RZ, 0xc0, !PT ;  /* 0x00000002aaac7812 */ /* 0x040fe200078ec0ff */
[----:B------:R-:W-:Y:S01]  /*4dd0*/  IMAD.U32 R69, R170, 0x10000, RZ ;  /* 0x00010000aa457824 */ /* 0x000fe200078e00ff */
[----:B------:R-:W-:-:S02]  /*4de0*/  UMOV UR44, 0x400 ;  /* 0x00000400002c7882 */ /* 0x000fc40000000000 */
[----:B------:R-:W2:Y:S01]  /*4df0*/  LDC.64 R156, c[0x0][0x8b0] ;  /* 0x00022c00ff9c7b82 */ /* 0x000ea20000000a00 */
[----:B------:R-:W-:Y:S01]  /*4e00*/  LOP3.LUT R6, R4, 0x180, RZ, 0xc0, !PT ;  /* 0x0000018004067812 */ /* 0x000fe200078ec0ff */
[----:B------:R-:W-:Y:S01]  /*4e10*/  HFMA2 R162, -RZ, RZ, 0, 0 ;  /* 0x00000000ffa27431 */ /* 0x000fe200000001ff */
[----:B------:R-:W-:Y:S01]  /*4e20*/  LOP3.LUT R170, R170, 0x4, RZ, 0xc0, !PT ;  /* 0x00000004aaaa7812 */ /* 0x000fe200078ec0ff */
[----:B------:R-:W-:Y:S01]  /*4e30*/  IMAD.MOV.U32 R68, RZ, RZ, RZ ;  /* 0x000000ffff447224 */ /* 0x000fe200078e00ff */
[----:B------:R-:W-:Y:S01]  /*4e40*/  LOP3.LUT R137, R6, 0x30, R137, 0xf8, !PT ;  /* 0x0000003006897812 */ /* 0x000fe200078ef889 */
[----:B------:R-:W-:Y:S01]  /*4e50*/  IMAD.MOV.U32 R168, RZ, RZ, RZ ;  /* 0x000000ffffa87224 */ /* 0x000fe200078e00ff */
[----:B------:R-:W-:Y:S01]  /*4e60*/  LOP3.LUT R69, R69, 0x600000, RZ, 0xc0, !PT ;  /* 0x0060000045457812 */ /* 0x000fe200078ec0ff */
[----:B------:R-:W3:Y:S01]  /*4e70*/  LDC.64 R138, c[0x0][0x8a8] ;  /* 0x00022a00ff8a7b82 */ /* 0x000ee20000000a00 */
[----:B------:R-:W-:Y:S02]  /*4e80*/  LOP3.LUT R137, R137, 0x1e40, R4, 0xf8, !PT ;  /* 0x00001e4089897812 */ /* 0x000fe400078ef804 */
[----:B------:R-:W-:Y:S01]  /*4e90*/  CS2R R166, SRZ ;  /* 0x0000000000a67805 */ /* 0x000fe2000001ff00 */
[----:B------:R-:W-:Y:S01]  /*4ea0*/  IMAD.MOV.U32 R165, RZ, RZ, RZ ;  /* 0x000000ffffa57224 */ /* 0x000fe200078e00ff */
[----:B------:R-:W-:Y:S01]  /*4eb0*/  IADD3 R169, PT, PT, -R170, 0x2, RZ ;  /* 0x00000002aaa97810 */ /* 0x000fe20007ffe1ff */
[----:B------:R-:W-:Y:S01]  /*4ec0*/  IMAD.MOV R163, RZ, RZ, -R170 ;  /* 0x000000ffffa37224 */ /* 0x000fe200078e0aaa */
[----:B------:R-:W-:Y:S01]  /*4ed0*/  IADD3 R164, PT, PT, -R172, RZ, RZ ;  /* 0x000000ffaca47210 */ /* 0x000fe20007ffe1ff */
[----:B------:R-:W4:Y:S01]  /*4ee0*/  LDCU UR57, c[0x0][0x370] ;  /* 0x00006e00ff3977ac */ /* 0x000f220008000800 */
[----:B-1----:R-:W-:Y:S01]  /*4ef0*/  ULEA UR44, UR4, UR44, 0x18 ;  /* 0x0000002c042c7291 */ /* 0x002fe2000f8ec0ff */
[----:B------:R-:W1:Y:S03]  /*4f00*/  LDCU.64 UR62, c[0x0][0x348] ;  /* 0x00006900ff3e77ac */ /* 0x000e660008000a00 */
[----:B------:R-:W-:-:S02]  /*4f10*/  UIADD3 UR4, UPT, UPT, UR44, 0x8200, URZ ;  /* 0x000082002c047890 */ /* 0x000fc4000fffe0ff */
[----:B------:R-:W-:Y:S01]  /*4f20*/  VIADD R171, R137, UR44 ;  /* 0x0000002c89ab7c36 */ /* 0x000fe20008000000 */
[----:B------:R-:W-:Y:S02]  /*4f30*/  UIADD3 UR5, UPT, UPT, UR44, 0x200, URZ ;  /* 0x000002002c057890 */ /* 0x000fe4000fffe0ff */
[----:B------:R-:W4:Y:S01]  /*4f40*/  LDS R0, [UR44+0x130] ;  /* 0x0001302cff007984 */ /* 0x000f220008000800 */
[----:B------:R-:W1:Y:S01]  /*4f50*/  LDCU UR43, c[0x0][0xb0c] ;  /* 0x00016180ff2b77ac */ /* 0x000e620008000800 */
[----:B------:R-:W-:Y:S01]  /*4f60*/  VIADD R171, R171, 0x200 ;  /* 0x00000200abab7836 */ /* 0x000fe20000000000 */
[----:B------:R-:W-:Y:S01]  /*4f70*/  MOV R173, UR4 ;  /* 0x0000000400ad7c02 */ /* 0x000fe20008000f00 */
[----:B------:R-:W-:Y:S01]  /*4f80*/  IMAD.U32 R175, RZ, RZ, UR5 ;  /* 0x00000005ffaf7e24 */ /* 0x000fe2000f8e00ff */
[----:B------:R-:W1:Y:S01]  /*4f90*/  LDCU UR39, c[0x0][0xb30] ;  /* 0x00016600ff2777ac */ /* 0x000e620008000800 */
[----:B------:R-:W1:Y:S01]  /*4fa0*/  LDCU.64 UR46, c[0x0][0x888] ;  /* 0x00011100ff2e77ac */ /* 0x000e620008000a00 */
[----:B------:R-:W1:Y:S01]  /*4fb0*/  LDCU.64 UR40, c[0x0][0xb28] ;  /* 0x00016500ff2877ac */ /* 0x000e620008000a00 */
[----:B------:R-:W1:Y:S01]  /*4fc0*/  LDCU.64 UR60, c[0x0][0x890] ;  /* 0x00011200ff3c77ac */ /* 0x000e620008000a00 */
[----:B------:R-:W1:Y:S01]  /*4fd0*/  LDCU.128 UR52, c[0x0][0xb10] ;  /* 0x00016200ff3477ac */ /* 0x000e620008000c00 */
[----:B------:R-:W1:Y:S02]  /*4fe0*/  LDCU UR56, c[0x0][0x374] ;  /* 0x00006e80ff3877ac */ /* 0x000e640008000800 */
[----:B-1234-:R-:W-:-:S07]  /*4ff0*/  IADD3 R69, PT, PT, R0, R69, RZ ;  /* 0x0000004500457210 */ /* 0x01efce0007ffe0ff */
.L_x_133:
[C---:B------:R-:W-:Y:S02]  /*5000*/  LEA R3, R162.reuse, UR44, 0x3 ;  /* 0x0000002ca2037c11 */ /* 0x040fe4000f8e18ff */
[----:B------:R-:W-:Y:S02]  /*5010*/  SHF.L.U32 R0, R167, 0x1f, RZ ;  /* 0x0000001fa7007819 */ /* 0x000fe400000006ff */
[----:B-1----:R-:W-:Y:S02]  /*5020*/  LEA R5, R162, UR44, 0x4 ;  /* 0x0000002ca2057c11 */ /* 0x002fe4000f8e20ff */
[----:B------:R-:W1:Y:S02]  /*5030*/  SYNCS.PHASECHK.TRANS64.TRYWAIT P0, [R3+URZ+0xa0], R0 ;  /* 0x0000a000030075a7 */ /* 0x000e6400080011ff */
[----:B-1----:R-:W-:Y:S05]  /*5040*/  @!P0 BRA `(.L_x_89) ;  /* 0x0000006c00d48947 */ /* 0x002fea0003800000 */
.L_x_175:
        /* <DEDUP_REMOVED lines=11> */
[----:B------:R-:W-:Y:S01]  /*5100*/  PLOP3.LUT P0, PT, PT, PT, UP1, 0x80, 0x8 ;  /* 0x000000000008781c */ /* 0x000fe20003f0f018 */
[----:B------:R-:W-:Y:S11]  /*5110*/  UP2UR UR45, UPR, URZ, 0x2 ;  /* 0x00000002ff2d7883 */ /* 0x000ff60008000000 */
[----:B------:R-:W-:Y:S01]  /*5120*/  @!UPT UIADD3 URZ, UPT, UPT, URZ, URZ, URZ ;  /* 0x000000fffffff290 */ /* 0x000fe2000fffe0ff */
[----:B-1----:R-:W-:Y:S02]  /*5130*/  @P0 SHF.R.U32.HI R0, RZ, 0x10, R5 ;  /* 0x00000010ff000819 */ /* 0x002fe40000011605 */
        /* <DEDUP_REMOVED lines=12> */
[----:B------:R-:W2:Y:S01]  /*5200*/  LDCU UR12, c[0x0][0xb20] ;  /* 0x00016400ff0c77ac */ /* 0x000ea20008000800 */
[----:B------:R-:W-:Y:S02]  /*5210*/  UIMAD.WIDE.U32 UR4, UR56, UR55, URZ ;  /* 0x00000037380472a5 */ /* 0x000fe4000f8e00ff */
[----:B------:R-:W-:Y:S02]  /*5220*/  UIMAD.WIDE.U32 UR6, UR57, UR52, URZ ;  /* 0x00000034390672a5 */ /* 0x000fe4000f8e00ff */
[----:B------:R-:W-:Y:S02]  /*5230*/  UISETP.NE.AND UP0, UPT, UR54, 0x1, UPT ;  /* 0x000000013600788c */ /* 0x000fe4000bf05270 */
[----:B------:R-:W-:Y:S02]  /*5240*/  UIMAD.WIDE.U32 UR8, UR37, UR55, URZ ;  /* 0x00000037250872a5 */ /* 0x000fe4000f8e00ff */
[----:B------:R-:W-:Y:S02]  /*5250*/  UIMAD.WIDE.U32 UR10, UR38, UR52, URZ ;  /* 0x00000034260a72a5 */ /* 0x000fe4000f8e00ff */
[----:B------:R-:W-:Y:S02]  /*5260*/  UISETP.NE.AND UP1, UPT, UR43, 0x1, UPT ;  /* 0x000000012b00788c */ /* 0x000fe4000bf25270 */
[----:B------:R-:W-:Y:S01]  /*5270*/  UISETP.NE.AND UP2, UPT, UR42, 0x1, UPT ;  /* 0x000000012a00788c */ /* 0x000fe2000bf45270 */
[----:B------:R-:W-:Y:S02]  /*5280*/  UMOV UR4, UR5 ;  /* 0x0000000500047c82 */ /* 0x000fe40008000000 */
[----:B--2---:R-:W-:Y:S03]  /*5290*/  USHF.R.U32.HI UR5, URZ, UR12, UR4 ;  /* 0x0000000cff057299 */ /* 0x004fe60008011604 */
[----:B------:R-:W-:Y:S02]  /*52a0*/  UMOV UR4, UR7 ;  /* 0x0000000700047c82 */ /* 0x000fe40008000000 */
[----:B------:R-:W-:Y:S02]  /*52b0*/  USHF.R.U32.HI UR7, URZ, UR53, UR4 ;  /* 0x00000035ff077299 */ /* 0x000fe40008011604 */
[----:B------:R-:W-:Y:S02]  /*52c0*/  USEL UR4, UR56, UR5, !UP0 ;  /* 0x0000000538047287 */ /* 0x000fe4000c000000 */
[----:B------:R-:W-:Y:S01]  /*52d0*/  USEL UR7, UR57, UR7, !UP1 ;  /* 0x0000000739077287 */ /* 0x000fe2000c800000 */
[----:B------:R-:W-:Y:S01]  /*52e0*/  UMOV UR5, UR9 ;  /* 0x0000000900057c82 */ /* 0x000fe20008000000 */
[----:B------:R-:W-:Y:S02]  /*52f0*/  UIMAD.WIDE.U32 UR8, UR4, UR40, URZ ;  /* 0x00000028040872a5 */ /* 0x000fe4000f8e00ff */
[----:B------:R-:W-:Y:S03]  /*5300*/  USHF.R.U32.HI UR6, URZ, UR12, UR5 ;  /* 0x0000000cff067299 */ /* 0x000fe60008011605 */
[----:B------:R-:W-:Y:S01]  /*5310*/  UMOV UR5, UR11 ;  /* 0x0000000b00057c82 */ /* 0x000fe20008000000 */
[----:B------:R-:W-:Y:S02]  /*5320*/  UIMAD.WIDE.U32 UR10, UR7, UR40, URZ ;  /* 0x00000028070a72a5 */ /* 0x000fe4000f8e00ff */
[----:B------:R-:W-:Y:S02]  /*5330*/  USHF.R.U32.HI UR12, URZ, UR53, UR5 ;  /* 0x00000035ff0c7299 */ /* 0x000fe40008011605 */
[----:B------:R-:W-:Y:S01]  /*5340*/  USEL UR6, UR37, UR6, !UP0 ;  /* 0x0000000625067287 */ /* 0x000fe2000c000000 */
[----:B------:R-:W-:Y:S02]  /*5350*/  UMOV UR5, UR9 ;  /* 0x0000000900057c82 */ /* 0x000fe40008000000 */
[----:B------:R-:W-:Y:S01]  /*5360*/  UMOV UR10, UR11 ;  /* 0x0000000b000a7c82 */ /* 0x000fe20008000000 */
[----:B------:R-:W-:Y:S02]  /*5370*/  @UP2 USHF.R.U32.HI UR4, URZ, UR41, UR5 ;  /* 0x00000029ff042299 */ /* 0x000fe40008011605 */
[----:B------:R-:W-:Y:S02]  /*5380*/  @UP2 USHF.R.U32.HI UR7, URZ, UR41, UR10 ;  /* 0x00000029ff072299 */ /* 0x000fe4000801160a */
[----:B------:R-:W-:Y:S02]  /*5390*/  UIMAD UR4, UR42, UR4, URZ ;  /* 0x000000042a0472a4 */ /* 0x000fe4000f8e02ff */
        /* <DEDUP_REMOVED lines=8> */
[----:B------:R-:W-:Y:S02]  /*5420*/  USEL UR11, UR6, UR4, !UP2 ;  /* 0x00000004060b7287 */ /* 0x000fe4000d000000 */
[----:B------:R-:W-:Y:S02]  /*5430*/  UIADD3 UR8, UPT, UPT, -UR5, URZ, URZ ;  /* 0x000000ff05087290 */ /* 0x000fe4000fffe1ff */
[----:B------:R-:W-:Y:S01]  /*5440*/  UIADD3 UR10, UPT, UPT, -UR11, URZ, URZ ;  /* 0x000000ff0b0a7290 */ /* 0x000fe2000fffe1ff */
[----:B------:R-:W-:Y:S01]  /*5450*/  @!UP0 UMOV UR4, UR9 ;  /* 0x0000000900048c82 */ /* 0x000fe20008000000 */
[----:B------:R-:W-:Y:S02]  /*5460*/  UIADD3 UR9, UPT, UPT, -UR6, URZ, URZ ;  /* 0x000000ff06097290 */ /* 0x000fe4000fffe1ff */
[----:B------:R-:W-:Y:S02]  /*5470*/  @!UP0 USHF.R.U32.HI UR4, URZ, UR41, UR4 ;  /* 0x00000029ff048299 */ /* 0x000fe40008011604 */
[----:B------:R-:W-:Y:S02]  /*5480*/  UIMAD UR10, UR42, UR10, UR6 ;  /* 0x0000000a2a0a72a4 */ /* 0x000fe4000f8e0206 */
[----:B------:R-:W-:Y:S04]  /*5490*/  @!UP0 USEL UR4, UR5, UR4, !UP2 ;  /* 0x0000000405048287 */ /* 0x000fe8000d000000 */
[----:B------:R-:W-:Y:S02]  /*54a0*/  @!UP0 UIMAD UR10, UR7, UR10, UR4 ;  /* 0x0000000a070a82a4 */ /* 0x000fe4000f8e0204 */
[----:B------:R-:W-:Y:S02]  /*54b0*/  @!UP0 UIADD3 UR11, UPT, UPT, UR11, -UR4, URZ ;  /* 0x800000040b0b8290 */ /* 0x000fe4000fffe0ff */
[----:B------:R-:W-:Y:S02]  /*54c0*/  UIMAD UR7, UR43, UR8, UR38 ;  /* 0x000000082b0772a4 */ /* 0x000fe4000f8e0226 */
[----:B------:R-:W-:Y:S02]  /*54d0*/  @!UP0 UIMAD UR6, UR11, UR42, UR5 ;  /* 0x0000002a0b0682a4 */ /* 0x000fe4000f8e0205 */
[----:B------:R-:W-:Y:S01]  /*54e0*/  UIMAD UR4, UR54, UR9, UR37 ;  /* 0x00000009360472a4 */ /* 0x000fe2000f8e0225 */
[----:B------:R-:W-:Y:S02]  /*54f0*/  @!UP0 UMOV UR5, UR10 ;  /* 0x0000000a00058c82 */ /* 0x000fe40008000000 */
[----:B------:R-:W-:Y:S02]  /*5500*/  UIMAD UR38, UR5, UR43, UR7 ;  /* 0x0000002b052672a4 */ /* 0x000fe4000f8e0207 */
[----:B------:R-:W-:Y:S11]  /*5510*/  UIMAD UR37, UR6, UR54, UR4 ;  /* 0x00000036062572a4 */ /* 0x000ff6000f8e0204 */
[----:B------:R-:W-:Y:S01]  /*5520*/  @!UPT UIADD3 URZ, UPT, UPT, URZ, URZ, URZ ;  /* 0x000000fffffff290 */ /* 0x000fe2000fffe0ff */
.L_x_90:
[----:B------:R-:W-:Y:S01]  /*5530*/  UISETP.NE.AND UP0, UPT, UR39, 0x1, UPT ;  /* 0x000000012700788c */ /* 0x000fe2000bf05270 */
[----:B------:R-:W-:Y:S01]  /*5540*/  IADD3 R162, PT, PT, R162, 0x1, RZ ;  /* 0x00000001a2a27810 */ /* 0x000fe20007ffe0ff */
[----:B------:R-:W-:Y:S02]  /*5550*/  UIADD3 UR11, UPT, UPT, UR44, 0x200, URZ ;  /* 0x000002002c0b7890 */ /* 0x000fe4000fffe0ff */
[----:B------:R-:W-:Y:S02]  /*5560*/  USHF.L.U32 UR50, UR16, 0x7, URZ ;  /* 0x0000000710327899 */ /* 0x000fe400080006ff */
[----:B------:R-:W-:Y:S05]  /*5570*/  USHF.L.U32 UR49, UR20, 0x8, URZ ;  /* 0x0000000814317899 */ /* 0x000fea00080006ff */
[----:B------:R-:W2:Y:S01]  /*5580*/  @!UP0 LDCU.128 UR12, c[0x0][0xb10] ;  /* 0x00016200ff0c87ac */ /* 0x000ea20008000c00 */
[----:B------:R-:W3:Y:S01]  /*5590*/  @!UP0 LDCU UR5, c[0x0][0xb0c] ;  /* 0x00016180ff0587ac */ /* 0x000ee20008000800 */
[----:B------:R-:W4:Y:S01]  /*55a0*/  @!UP0 LDCU UR10, c[0x0][0xb20] ;  /* 0x00016400ff0a87ac */ /* 0x000f220008000800 */
[----:B--2---:R-:W-:Y:S02]  /*55b0*/  UIMAD.WIDE.U32 UR8, UR38, UR12, URZ ;  /* 0x0000000c260872a5 */ /* 0x004fe4000f8e00ff */
[----:B------:R-:W-:Y:S02]  /*55c0*/  UIMAD.WIDE.U32 UR6, UR37, UR15, URZ ;  /* 0x0000000f250672a5 */ /* 0x000fe4000f8e00ff */
[----:B------:R-:W-:Y:S03]  /*55d0*/  @!UP0 UISETP.NE.AND UP1, UPT, UR14, 0x1, UPT ;  /* 0x000000010e00888c */ /* 0x000fe6000bf25270 */
[----:B------:R-:W-:Y:S01]  /*55e0*/  @!UP0 UMOV UR4, UR9 ;  /* 0x0000000900048c82 */ /* 0x000fe20008000000 */
[----:B---3--:R-:W-:Y:S02]  /*55f0*/  @!UP0 UISETP.NE.AND UP2, UPT, UR5, 0x1, UPT ;  /* 0x000000010500888c */ /* 0x008fe4000bf45270 */
[----:B------:R-:W-:Y:S01]  /*5600*/  @!UP0 USHF.R.U32.HI UR4, URZ, UR13, UR4 ;  /* 0x0000000dff048299 */ /* 0x000fe20008011604 */
[----:B------:R-:W-:Y:S02]  /*5610*/  @!UP0 UMOV UR6, UR7 ;  /* 0x0000000700068c82 */ /* 0x000fe40008000000 */
[----:B----4-:R-:W-:Y:S02]  /*5620*/  @!UP0 USHF.R.U32.HI UR6, URZ, UR10, UR6 ;  /* 0x0000000aff068299 */ /* 0x010fe40008011606 */
[----:B------:R-:W-:Y:S02]  /*5630*/  @!UP0 USEL UR7, UR38, UR4, !UP2 ;  /* 0x0000000426078287 */ /* 0x000fe4000d000000 */
[----:B------:R-:W-:Y:S04]  /*5640*/  @!UP0 USEL UR6, UR37, UR6, !UP1 ;  /* 0x0000000625068287 */ /* 0x000fe8000c800000 */
[----:B------:R-:W-:Y:S02]  /*5650*/  @!UP0 UIADD3 UR4, UPT, UPT, -UR7, UR6, URZ ;  /* 0x0000000607048290 */ /* 0x000fe4000fffe1ff */
[----:B------:R-:W-:Y:S02]  /*5660*/  @!UP0 UIADD3 UR6, UPT, UPT, UR7, -UR6, URZ ;  /* 0x8000000607068290 */ /* 0x000fe4000fffe0ff */
[----:B------:R-:W-:Y:S02]  /*5670*/  @!UP0 UIMAD UR38, UR4, UR5, UR38 ;  /* 0x00000005042682a4 */ /* 0x000fe4000f8e0226 */
[----:B------:R-:W-:Y:S02]  /*5680*/  @!UP0 UIMAD UR37, UR6, UR14, UR37 ;  /* 0x0000000e062582a4 */ /* 0x000fe4000f8e0225 */
[----:B------:R-:W-:Y:S09]  /*5690*/  ULOP3.LUT UP0, URZ, UR11, 0x1b0, URZ, 0xc0, !UPT ;  /* 0x000001b00bff7892 */ /* 0x000ff2000f80c0ff */
[----:B------:R-:W-:Y:S05]  /*56a0*/  BRA.U !UP0, `(.L_x_91) ;  /* 0x0000000108407547 */ /* 0x000fea000b800000 */
[----:B------:R-:W2:Y:S01]  /*56b0*/  LDCU.64 UR8, c[0x4][0x88] ;  /* 0x01001100ff0877ac */ /* 0x000ea20008000a00 */
[----:B------:R-:W-:Y:S01]  /*56c0*/  MOV R3, 0x0 ;  /* 0x0000000000037802 */ /* 0x000fe20000000f00 */
[----:B------:R-:W-:Y:S02]  /*56d0*/  HFMA2 R12, -RZ, RZ, 0, 5.9604644775390625e-08 ;  /* 0x00000001ff0c7431 */ /* 0x000fe400000001ff */
[----:B------:R-:W-:Y:S02]  /*56e0*/  IMAD.MOV.U32 R8, RZ, RZ, 0x70 ;  /* 0x00000070ff087424 */ /* 0x000fe400078e00ff */
[----:B------:R-:W-:Y:S01]  /*56f0*/  IMAD.MOV.U32 R13, RZ, RZ, RZ ;  /* 0x000000ffff0d7224 */ /* 0x000fe200078e00ff */
[----:B------:R-:W3:Y:S01]  /*5700*/  LDCU.64 UR6, c[0x4][0x90] ;  /* 0x01001200ff0677ac */ /* 0x000ee20008000a00 */
[----:B------:R-:W4:Y:S01]  /*5710*/  LDC.64 R2, c[0x4][R3] ;  /* 0x0100000003027b82 */ /* 0x000f220000000a00 */
[----:B------:R-:W1:Y:S01]  /*5720*/  LDCU.64 UR4, c[0x4][0x8] ;  /* 0x01000100ff0477ac */ /* 0x000e620008000a00 */
[----:B--2---:R-:W-:Y:S01]  /*5730*/  MOV R5, UR9 ;  /* 0x0000000900057c02 */ /* 0x004fe20008000f00 */
[----:B------:R-:W-:Y:S01]  /*5740*/  IMAD.U32 R4, RZ, RZ, UR8 ;  /* 0x00000008ff047e24 */ /* 0x000fe2000f8e00ff */
[----:B---3--:R-:W-:Y:S01]  /*5750*/  MOV R7, UR7 ;  /* 0x0000000700077c02 */ /* 0x008fe20008000f00 */
[----:B------:R-:W-:Y:S01]  /*5760*/  IMAD.U32 R6, RZ, RZ, UR6 ;  /* 0x00000006ff067e24 */ /* 0x000fe2000f8e00ff */
[----:B-1----:R-:W-:Y:S01]  /*5770*/  MOV R11, UR5 ;  /* 0x00000005000b7c02 */ /* 0x002fe20008000f00 */
[----:B------:R-:W-:Y:S02]  /*5780*/  IMAD.U32 R10, RZ, RZ, UR4 ;  /* 0x00000004ff0a7e24 */ /* 0x000fe4000f8e00ff */
[----:B------:R-:W-:Y:S07]  /*5790*/  LEPC R20, `(.L_x_91) ;  /* 0x000000001014794e */ /* 0x000fee0000000000 */
[----:B----45:R-:W-:Y:S05]  /*57a0*/  CALL.ABS.NOINC R2 ;  /* 0x0000000002007343 */ /* 0x030fea0003c00000 */
.L_x_91:
[----:B------:R-:W-:Y:S01]  /*57b0*/  LOP3.LUT P0, RZ, R173, 0x1b0, RZ, 0xc0, !PT ;  /* 0x000001b0adff7812 */ /* 0x000fe2000780c0ff */
[----:B------:R-:W-:Y:S11]  /*57c0*/  BSSY.RECONVERGENT B6, `(.L_x_92) ;  /* 0x0000013000067945 */ /* 0x000ff60003800200 */
[----:B------:R-:W-:Y:S01]  /*57d0*/  @!UPT UIADD3 URZ, UPT, UPT, URZ, URZ, URZ ;  /* 0x000000fffffff290 */ /* 0x000fe2000fffe0ff */
[----:B------:R-:W-:Y:S05]  /*57e0*/  @!P0 BRA `(.L_x_93) ;  /* 0x0000000000408947 */ /* 0x000fea0003800000 */
        /* <DEDUP_REMOVED lines=16> */
.L_x_93:
[----:B------:R-:W-:Y:S05]  /*58f0*/  BSYNC.RECONVERGENT B6 ;  /* 0x0000000000067941 */ /* 0x000fea0003800200 */
.L_x_92:
[----:B------:R-:W-:Y:S01]  /*5900*/  R2UR UR4, R161 ;  /* 0x00000000a10472ca */ /* 0x000fe200000e0000 */
[----:B------:R-:W-:Y:S01]  /*5910*/  UISETP.NE.U32.AND UP0, UPT, UR60, URZ, UPT ;  /* 0x000000ff3c00728c */ /* 0x000fe2000bf05070 */
[----:B------:R-:W-:Y:S02]  /*5920*/  ISETP.NE.U32.AND P4, PT, R156, RZ, PT ;  /* 0x000000ff9c00720c */ /* 0x000fe40003f85070 */
[----:B------:R-:W-:Y:S01]  /*5930*/  ISETP.NE.U32.AND P2, PT, RZ, UR46, PT ;  /* 0x0000002eff007c0c */ /* 0x000fe2000bf45070 */
[----:B------:R-:W-:Y:S01]  /*5940*/  UISETP.NE.AND.EX UP1, UPT, UR61, URZ, UPT, UP0 ;  /* 0x000000ff3d00728c */ /* 0x000fe2000bf25300 */
[----:B------:R-:W-:Y:S01]  /*5950*/  ISETP.NE.AND.EX P4, PT, R157, RZ, PT, P4 ;  /* 0x000000ff9d00720c */ /* 0x000fe20003f85340 */
[----:B------:R-:W-:Y:S01]  /*5960*/  UPLOP3.LUT UP0, UPT, UPT, UPT, UPT, 0x40, 0x4 ;  /* 0x000000000004789c */ /* 0x000fe20003f0e870 */
[----:B------:R-:W-:Y:S05]  /*5970*/  ISETP.NE.AND.EX P2, PT, RZ, UR47, PT, P2 ;  /* 0x0000002fff007c0c */ /* 0x000fea000bf45320 */
[----:B------:R-:W-:Y:S06]  /*5980*/  UISETP.NE.AND UP2, UPT, UR4, URZ, UPT ;  /* 0x000000ff0400728c */ /* 0x000fec000bf45270 */
[----:B------:R-:W-:Y:S05]  /*5990*/  PLOP3.LUT P1, PT, PT, PT, UP2, 0x80, 0x8 ;  /* 0x000000000008781c */ /* 0x000fea0003f2f028 */
[----:B------:R-:W-:Y:S06]  /*59a0*/  @UP2 UPLOP3.LUT UP0, UPT, UPT, UPT, UP1, 0x80, 0x8 ;  /* 0x000000000008289c */ /* 0x000fec0003f0f010 */
[----:B------:R-:W-:Y:S01]  /*59b0*/  PLOP3.LUT P0, PT, PT, PT, UP0, 0x80, 0x8 ;  /* 0x000000000008781c */ /* 0x000fe20003f0f008 */
[----:B------:R-:W-:Y:S01]  /*59c0*/  @!UPT UIADD3 URZ, UPT, UPT, URZ, URZ, URZ ;  /* 0x000000fffffff290 */ /* 0x000fe2000fffe0ff */
[----:B------:R-:W-:Y:S11]  /*59d0*/  BRA.U !UP1, `(.L_x_94) ;  /* 0x00000001093c7547 */ /* 0x000ff6000b800000 */
[----:B------:R-:W-:Y:S01]  /*59e0*/  UISETP.NE.U32.AND UP0, UPT, UR46, URZ, UPT ;  /* 0x000000ff2e00728c */ /* 0x000fe2000bf05070 */
[----:B-1----:R-:W-:Y:S01]  /*59f0*/  HFMA2 R0, -RZ, RZ, 0, 5.9604644775390625e-08 ;  /* 0x00000001ff007431 */ /* 0x002fe200000001ff */
[----:B------:R-:W1:Y:S01]  /*5a00*/  LDCU.64 UR8, c[0x0][0x358] ;  /* 0x00006b00ff0877ac */ /* 0x000e620008000a00 */
[----:B------:R-:W-:Y:S01]  /*5a10*/  IMAD.MOV.U32 R158, RZ, RZ, 0x1 ;  /* 0x00000001ff9e7424 */ /* 0x000fe200078e00ff */
[----:B------:R-:W-:Y:S06]  /*5a20*/  UISETP.NE.AND.EX UP0, UPT, UR47, URZ, UPT, UP0 ;  /* 0x000000ff2f00728c */ /* 0x000fec000bf05300 */
[----:B------:R-:W-:Y:S05]  /*5a30*/  PLOP3.LUT P3, PT, PT, PT, UP0, 0x80, 0x8 ;  /* 0x000000000008781c */ /* 0x000fea0003f6f008 */
[----:B------:R-:W2:Y:S01]  /*5a40*/  @UP0 LDCU.64 UR4, c[0x0][0x888] ;  /* 0x00011100ff0407ac */ /* 0x000ea20008000a00 */
[----:B------:R-:W-:Y:S07]  /*5a50*/  @UP0 UIMAD UR6, UR36, UR60, URZ ;  /* 0x0000003c240602a4 */ /* 0x000fee000f8e02ff */
[----:B------:R-:W-:Y:S01]  /*5a60*/  @!P3 PRMT R158, R0, 0x7610, R158 ;  /* 0x00007610009eb816 */ /* 0x000fe2000000009e */
[----:B--2---:R-:W-:Y:S06]  /*5a70*/  @UP0 UIMAD.WIDE UR4, UR6, 0x4, UR4 ;  /* 0x00000004060408a5 */ /* 0x004fec000f8e0204 */
[----:B------:R-:W-:Y:S01]  /*5a80*/  IMAD.U32 R2, RZ, RZ, UR4 ;  /* 0x00000004ff027e24 */ /* 0x000fe2000f8e00ff */
[----:B------:R-:W-:Y:S04]  /*5a90*/  MOV R3, UR5 ;  /* 0x0000000500037c02 */ /* 0x000fe80008000f00 */
[----:B------:R-:W2:Y:S01]  /*5aa0*/  @!UP0 LDCU UR4, c[0x0][0x880] ;  /* 0x00011000ff0487ac */ /* 0x000ea20008000800 */
[----:B-1---5:R3:W5:Y:S02]  /*5ab0*/  @P3 LDG.E R73, desc[UR8][R2.64] ;  /* 0x0000000802493981 */ /* 0x022764000c1e1900 */
[----:B--23--:R-:W-:Y:S02]  /*5ac0*/  @!P3 IMAD.U32 R73, RZ, RZ, UR4 ;  /* 0x00000004ff49be24 */ /* 0x00cfe4000f8e00ff */
.L_x_94:
[----:B------:R-:W-:Y:S05]  /*5ad0*/  @!P4 BRA `(.L_x_95) ;  /* 0x000000000024c947 */ /* 0x000fea0003800000 */
[----:B------:R-:W-:Y:S01]  /*5ae0*/  ISETP.NE.U32.AND P3, PT, R138, RZ, PT ;  /* 0x000000ff8a00720c */ /* 0x000fe20003f65070 */
[----:B------:R-:W2:Y:S03]  /*5af0*/  LDCU.64 UR4, c[0x0][0x358] ;  /* 0x00006b00ff0477ac */ /* 0x000ea60008000a00 */
[----:B------:R-:W-:Y:S11]  /*5b00*/  ISETP.NE.AND.EX P3, PT, R139, RZ, PT, P3 ;  /* 0x000000ff8b00720c */ /* 0x000ff60003f65330 */
[----:B------:R-:W-:Y:S02]  /*5b10*/  @!UPT UIADD3 URZ, UPT, UPT, URZ, URZ, URZ ;  /* 0x000000fffffff290 */ /* 0x000fe4000fffe0ff */
[----:B------:R-:W3:Y:S01]  /*5b20*/  @P3 LDC.64 R2, c[0x0][0x8a8] ;  /* 0x00022a00ff023b82 */ /* 0x000ee20000000a00 */
[----:B-1----:R-:W-:Y:S04]  /*5b30*/  @P3 IMAD R0, R156, UR36, RZ ;  /* 0x000000249c003c24 */ /* 0x002fe8000f8e02ff */
[----:B---3--:R-:W-:Y:S05]  /*5b40*/  @P3 IMAD.WIDE R2, R0, 0x4, R2 ;  /* 0x0000000400023825 */ /* 0x008fea00078e0202 */
[----:B--2--5:R2:W5:Y:S02]  /*5b50*/  @P3 LDG.E R70, desc[UR4][R2.64] ;  /* 0x0000000402463981 */ /* 0x024564000c1e1900 */
[----:B--2---:R-:W3:Y:S02]  /*5b60*/  @!P3 LDC R70, c[0x0][0x8a0] ;  /* 0x00022800ff46bb82 */ /* 0x004ee40000000800 */
.L_x_95:
[----:B-----5:R-:W-:Y:S01]  /*5b70*/  FSETP.NEU.AND P4, PT, R73, RZ, PT ;  /* 0x000000ff4900720b */ /* 0x020fe20003f8d000 */
[----:B------:R-:W-:Y:S01]  /*5b80*/  BSSY B1, `(.L_x_96) ;  /* 0x0000047000017945 */ /* 0x000fe20003800000 */
[----:B------:R-:W-:Y:S01]  /*5b90*/  SEL R5, RZ, 0xffffffff, P2 ;  /* 0xffffffffff057807 */ /* 0x000fe20001000000 */
[----:B------:R-:W-:Y:S01]  /*5ba0*/  IMAD.MOV.U32 R180, RZ, RZ, 0x1 ;  /* 0x00000001ffb47424 */ /* 0x000fe200078e00ff */
[----:B------:R-:W-:Y:S01]  /*5bb0*/  LOP3.LUT P3, RZ, R158, 0xff, RZ, 0xc0, !PT ;  /* 0x000000ff9eff7812 */ /* 0x000fe2000786c0ff */
[----:B------:R-:W-:Y:S01]  /*5bc0*/  IMAD R71, R68, 0x100, R69 ;  /* 0x0000010044477824 */ /* 0x000fe200078e0245 */
[----:B-1----:R-:W-:Y:S02]  /*5bd0*/  @P1 SEL R0, RZ, 0xffffffff, P4 ;  /* 0xffffffffff001807 */ /* 0x002fe40002000000 */
[----:B------:R-:W-:Y:S02]  /*5be0*/  CS2R R154, SRZ ;  /* 0x00000000009a7805 */ /* 0x000fe4000001ff00 */
[----:B------:R-:W-:Y:S02]  /*5bf0*/  LEA R3, R166, UR44, 0x3 ;  /* 0x0000002ca6037c11 */ /* 0x000fe4000f8e18ff */
[----:B------:R-:W-:Y:S02]  /*5c00*/  CS2R R152, SRZ ;  /* 0x0000000000987805 */ /* 0x000fe4000001ff00 */
[----:B------:R-:W-:Y:S02]  /*5c10*/  @P0 SEL R0, R5, R0, !P3 ;  /* 0x0000000005000207 */ /* 0x000fe40005800000 */
[----:B------:R-:W-:Y:S02]  /*5c20*/  CS2R R150, SRZ ;  /* 0x0000000000967805 */ /* 0x000fe4000001ff00 */
[----:B------:R-:W-:Y:S02]  /*5c30*/  LEA R177, R68, UR44, 0x3 ;  /* 0x0000002c44b17c11 */ /* 0x000fe4000f8e18ff */
[----:B------:R-:W-:Y:S02]  /*5c40*/  CS2R R148, SRZ ;  /* 0x0000000000947805 */ /* 0x000fe4000001ff00 */
[----:B------:R-:W-:Y:S02]  /*5c50*/  @P1 LOP3.LUT R0, R0, 0x1, RZ, 0xc0, !PT ;  /* 0x0000000100001812 */ /* 0x000fe400078ec0ff */
[----:B------:R-:W-:Y:S02]  /*5c60*/  CS2R R146, SRZ ;  /* 0x0000000000927805 */ /* 0x000fe4000001ff00 */
[----:B------:R-:W-:Y:S02]  /*5c70*/  SHF.L.U32 R4, R168, 0x1f, RZ ;  /* 0x0000001fa8047819 */ /* 0x000fe400000006ff */
[----:B------:R-:W-:Y:S02]  /*5c80*/  CS2R R144, SRZ ;  /* 0x0000000000907805 */ /* 0x000fe4000001ff00 */
[----:B------:R-:W-:Y:S02]  /*5c90*/  ISETP.NE.U32.OR P6, PT, R0, 0x1, !P1 ;  /* 0x000000010000780c */ /* 0x000fe40004fc5470 */
[----:B------:R-:W-:Y:S02]  /*5ca0*/  CS2R R142, SRZ ;  /* 0x00000000008e7805 */ /* 0x000fe4000001ff00 */
[----:B------:R-:W-:Y:S02]  /*5cb0*/  PLOP3.LUT P2, PT, PT, PT, UP1, 0x80, 0x8 ;  /* 0x000000000008781c */ /* 0x000fe40003f4f018 */
[----:B------:R-:W-:Y:S02]  /*5cc0*/  CS2R R140, SRZ ;  /* 0x00000000008c7805 */ /* 0x000fe4000001ff00 */
[----:B------:R-:W-:Y:S02]  /*5cd0*/  SEL R0, RZ, 0xffffffff, P4 ;  /* 0xffffffffff007807 */ /* 0x000fe40002000000 */
[----:B------:R-:W-:Y:S03]  /*5ce0*/  P2R R189, PR, RZ, 0x40 ;  /* 0x00000040ffbd7803 */ /* 0x000fe60000000000 */
[----:B------:R-:W-:Y:S04]  /*5cf0*/  @P6 SHF.L.U32 R2, R165, 0x1f, RZ ;  /* 0x0000001fa5026819 */ /* 0x000fe800000006ff */
[----:B------:R-:W-:Y:S01]  /*5d00*/  @P2 SEL R0, R5, R0, !P3 ;  /* 0x0000000005002207 */ /* 0x000fe20005800000 */
[----:B------:R-:W1:Y:S03]  /*5d10*/  @P6 SYNCS.PHASECHK.TRANS64.TRYWAIT P1, [R3+URZ+0x50], R2 ;  /* 0x00005002030065a7 */ /* 0x000e6600080211ff */
[----:B------:R-:W-:Y:S04]  /*5d20*/  LOP3.LUT R0, R0, 0x1, RZ, 0xc0, !PT ;  /* 0x0000000100007812 */ /* 0x000fe800078ec0ff */
[----:B------:R-:W-:Y:S04]  /*5d30*/  ISETP.NE.U32.AND P5, PT, R0, 0x1, PT ;  /* 0x000000010000780c */ /* 0x000fe80003fa5070 */
[----:B------:R-:W-:Y:S01]  /*5d40*/  P2R R181, PR, RZ, 0x20 ;  /* 0x00000020ffb57803 */ /* 0x000fe20000000000 */
[----:B------:R2:W4:Y:S01]  /*5d50*/  SYNCS.PHASECHK.TRANS64.TRYWAIT P0, [R177+URZ+0xc0], R4 ;  /* 0x0000c004b10075a7 */ /* 0x00052200080011ff */
[----:B-1----:R-:W-:Y:S01]  /*5d60*/  @P6 SEL R180, RZ, 0x1, !P1 ;  /* 0x00000001ffb46807 */ /* 0x002fe20004800000 */
[----:B--2---:R-:W-:Y:S06]  /*5d70*/  @!P6 BRA `(.L_x_97) ;  /* 0x00000000009ce947 */ /* 0x004fec0003800000 */
[----:B------:R-:W-:Y:S01]  /*5d80*/  @P5 IMAD R7, R166, 0x2000, R171 ;  /* 0x00002000a6075824 */ /* 0x000fe200078e02ab */
[----:B------:R-:W1:Y:S01]  /*5d90*/  S2R R0, SR_CgaCtaId ;  /* 0x0000000000007919 */ /* 0x000e620000008800 */
[----:B------:R-:W-:Y:S01]  /*5da0*/  ISETP.NE.AND P1, PT, R180, RZ, PT ;  /* 0x000000ffb400720c */ /* 0x000fe20003f25270 */
[----:B------:R-:W-:Y:S01]  /*5db0*/  BSSY B0, `(.L_x_98) ;  /* 0x0000010000007945 */ /* 0x000fe20003800000 */
[--C-:B------:R-:W-:Y:S01]  /*5dc0*/  @P5 IMAD R8, R172, -0x10, R7.reuse ;  /* 0xfffffff0ac085824 */ /* 0x100fe200078e0207 */
[----:B------:R-:W-:Y:S01]  /*5dd0*/  CS2R R142, SRZ ;  /* 0x00000000008e7805 */ /* 0x000fe2000001ff00 */
[----:B------:R-:W-:Y:S01]  /*5de0*/  @P5 IMAD R6, R170, -0x10, R7 ;  /* 0xfffffff0aa065824 */ /* 0x000fe200078e0207 */
[----:B------:R-:W-:Y:S01]  /*5df0*/  CS2R R140, SRZ ;  /* 0x00000000008c7805 */ /* 0x000fe2000001ff00 */
[----:B------:R-:W-:Y:S01]  /*5e00*/  @P5 IMAD R5, R169, 0x10, R8 ;  /* 0x00000010a9055824 */ /* 0x000fe200078e0208 */
[----:B------:R-:W-:Y:S02]  /*5e10*/  CS2R R150, SRZ ;  /* 0x0000000000967805 */ /* 0x000fe4000001ff00 */
[----:B------:R-:W-:Y:S02]  /*5e20*/  CS2R R148, SRZ ;  /* 0x0000000000947805 */ /* 0x000fe4000001ff00 */
[----:B------:R-:W-:Y:S02]  /*5e30*/  CS2R R146, SRZ ;  /* 0x0000000000927805 */ /* 0x000fe4000001ff00 */
[----:B------:R-:W-:Y:S02]  /*5e40*/  CS2R R144, SRZ ;  /* 0x0000000000907805 */ /* 0x000fe4000001ff00 */
[----:B------:R-:W-:Y:S02]  /*5e50*/  CS2R R154, SRZ ;  /* 0x00000000009a7805 */ /* 0x000fe4000001ff00 */
[----:B------:R-:W-:Y:S01]  /*5e60*/  CS2R R152, SRZ ;  /* 0x0000000000987805 */ /* 0x000fe2000001ff00 */
[----:B------:R-:W-:Y:S06]  /*5e70*/  @P1 BRA `(.L_x_99) ;  /* 0x00000000000c1947 */ /* 0x000fec0003800000 */
[----:B------:R-:W-:Y:S04]  /*5e80*/  SHF.L.U32 R2, R165, 0x1f, RZ ;  /* 0x0000001fa5027819 */ /* 0x000fe800000006ff */
[----:B------:R-:W2:Y:S02]  /*5e90*/  SYNCS.PHASECHK.TRANS64.TRYWAIT P1, [R3+URZ+0x50], R2 ;  /* 0x00005002030075a7 */ /* 0x000ea400080211ff */
[----:B--2---:R-:W-:Y:S05]  /*5ea0*/  @!P1 BRA `(.L_x_100) ;  /* 0x0000006000509947 */ /* 0x004fea0003800000 */
.L_x_99:
[----:B------:R-:W-:Y:S05]  /*5eb0*/  BSYNC B0 ;  /* 0x0000000000007941 */ /* 0x000fea0003800000 */
.L_x_98:
[----:B------:R-:W-:Y:S01]  /*5ec0*/  ISETP.NE.AND P1, PT, R181, RZ, PT ;  /* 0x000000ffb500720c */ /* 0x000fe20003f25270 */
[----:B--2---:R-:W-:Y:S02]  /*5ed0*/  VIADD R3, R3, 0x70 ;  /* 0x0000007003037836 */ /* 0x004fe40000000000 */
[----:B------:R-:W-:Y:S03]  /*5ee0*/  VIADD R166, R166, 0x1 ;  /* 0x00000001a6a67836 */ /* 0x000fe60000000000 */
[----:B-1----:R-:W-:Y:S07]  /*5ef0*/  PRMT R0, R0, 0x654, R3 ;  /* 0x0000065400007816 */ /* 0x002fee0000000003 */
[----:B------:R1:W2:Y:S04]  /*5f00*/  @P1 LDS.128 R140, [R7] ;  /* 0x00000000078c1984 */ /* 0x0002a80000000c00 */
[----:B------:R1:W1:Y:S04]  /*5f10*/  @P1 LDS.128 R148, [R6+0x20] ;  /* 0x0000200006941984 */ /* 0x0002680000000c00 */
[----:B------:R1:W1:Y:S04]  /*5f20*/  @P1 LDS.128 R144, [R8+0x10] ;  /* 0x0000100008901984 */ /* 0x0002680000000c00 */
[----:B------:R1:W1:Y:S01]  /*5f30*/  @P1 LDS.128 R152, [R5+0x10] ;  /* 0x0000100005981984 */ /* 0x0002620000000c00 */
[C---:B------:R-:W-:Y:S01]  /*5f40*/  ISETP.NE.AND P1, PT, R166.reuse, 0x4, PT ;  /* 0x00000004a600780c */ /* 0x040fe20003f25270 */
[----:B------:R-:W-:Y:S01]  /*5f50*/  @!PT LDS RZ, [RZ] ;  /* 0x00000000fffff984 */ /* 0x000fe20000000800 */
[----:B------:R-:W-:Y:S01]  /*5f60*/  @!PT LDS RZ, [RZ] ;  /* 0x00000000fffff984 */ /* 0x000fe20000000800 */
[----:B------:R-:W-:Y:S01]  /*5f70*/  @!PT LDS RZ, [RZ] ;  /* 0x00000000fffff984 */ /* 0x000fe20000000800 */
[----:B------:R-:W-:Y:S01]  /*5f80*/  @!PT LDS RZ, [RZ] ;  /* 0x00000000fffff984 */ /* 0x000fe20000000800 */
[----:B------:R5:W-:Y:S06]  /*5f90*/  MEMBAR.ALL.CTA ;  /* 0x0000000000007992 */ /* 0x000bec0000008000 */
[----:B-----5:R-:W5:Y:S01]  /*5fa0*/  FENCE.VIEW.ASYNC.S ;  /* 0x00000000000073c6 */ /* 0x020f620000000000 */
[----:B------:R-:W-:Y:S01]  /*5fb0*/  SEL R166, R166, RZ, P1 ;  /* 0x000000ffa6a67207 */ /* 0x000fe20000800000 */
[----:B-----5:R5:W-:Y:S02]  /*5fc0*/  SYNCS.ARRIVE.TRANS64.RED.A1T0 RZ, [R0+URZ], RZ ;  /* 0x000000ff00ff79a7 */ /* 0x020be400081004ff */
[----:B-----5:R-:W-:Y:S04]  /*5fd0*/  SEL R0, RZ, 0x1, P1 ;  /* 0x00000001ff007807 */ /* 0x020fe80000800000 */
[----:B--2---:R-:W-:Y:S02]  /*5fe0*/  LOP3.LUT R165, R165, R0, RZ, 0x3c, !PT ;  /* 0x00000000a5a57212 */ /* 0x004fe400078e3cff */
.L_x_97:
[----:B------:R-:W-:Y:S05]  /*5ff0*/  BSYNC B1 ;  /* 0x0000000000017941 */ /* 0x000fea0003800000 */
.L_x_96:
[----:B------:R-:W-:Y:S04]  /*6000*/  SHF.R.U32.HI R0, RZ, 0x15, R71 ;  /* 0x00000015ff007819 */ /* 0x000fe80000011647 */
[----:B------:R-:W-:Y:S01]  /*6010*/  LOP3.LUT P1, RZ, R0, 0x3, R159, 0x48, !PT ;  /* 0x0000000300ff7812 */ /* 0x000fe2000782489f */
[----:B------:R-:W-:Y:S01]  /*6020*/  @!UPT UIADD3 URZ, UPT, UPT, URZ, URZ, URZ ;  /* 0x000000fffffff290 */ /* 0x000fe2000fffe0ff */
[----:B----4-:R-:W-:Y:S11]  /*6030*/  @P0 BRA `(.L_x_101) ;  /* 0x0000000000080947 */ /* 0x010ff60003800000 */
[----:B------:R-:W2:Y:S02]  /*6040*/  SYNCS.PHASECHK.TRANS64.TRYWAIT P0, [R177+URZ+0xc0], R4 ;  /* 0x0000c004b10075a7 */ /* 0x000ea400080011ff */
[----:B--2---:R-:W-:Y:S05]  /*6050*/  @!P0 BRA `(.L_x_102) ;  /* 0x0000005c00f88947 */ /* 0x004fea0003800000 */
.L_x_101:
[----:B------:R-:W-:Y:S04]  /*6060*/  BSSY.RECONVERGENT B6, `(.L_x_103) ;  /* 0x0000012000067945 */ /* 0x000fe80003800200 */
[----:B------:R-:W-:Y:S05]  /*6070*/  @!P1 BRA `(.L_x_104) ;  /* 0x0000000000409947 */ /* 0x000fea0003800000 */
[----:B------:R-:W4:Y:S01]  /*6080*/  LDCU.64 UR8, c[0x4][0x78] ;  /* 0x01000f00ff0877ac */ /* 0x000f220008000a00 */
[----:B------:R-:W-:Y:S01]  /*6090*/  MOV R3, 0x0 ;  /* 0x0000000000037802 */ /* 0x000fe20000000f00 */
[----:B------:R-:W-:Y:S02]  /*60a0*/  HFMA2 R12, -RZ, RZ, 0, 5.9604644775390625e-08 ;  /* 0x00000001ff0c7431 */ /* 0x000fe400000001ff */
[----:B-1----:R-:W-:Y:S02]  /*60b0*/  IMAD.MOV.U32 R8, RZ, RZ, 0x192 ;  /* 0x00000192ff087424 */ /* 0x002fe400078e00ff */
[----:B------:R-:W-:Y:S01]  /*60c0*/  IMAD.MOV.U32 R13, RZ, RZ, RZ ;  /* 0x000000ffff0d7224 */ /* 0x000fe200078e00ff */
[----:B------:R-:W1:Y:S01]  /*60d0*/  LDCU.64 UR6, c[0x4][0x80] ;  /* 0x01001000ff0677ac */ /* 0x000e620008000a00 */
[----:B------:R-:W3:Y:S01]  /*60e0*/  LDC.64 R2, c[0x4][R3] ;  /* 0x0100000003027b82 */ /* 0x000ee20000000a00 */
[----:B------:R-:W5:Y:S01]  /*60f0*/  LDCU.64 UR4, c[0x4][0x18] ;  /* 0x01000300ff0477ac */ /* 0x000f620008000a00 */
[----:B----4-:R-:W-:Y:S01]  /*6100*/  MOV R5, UR9 ;  /* 0x0000000900057c02 */ /* 0x010fe20008000f00 */
[----:B--2---:R-:W-:Y:S01]  /*6110*/  IMAD.U32 R4, RZ, RZ, UR8 ;  /* 0x00000008ff047e24 */ /* 0x004fe2000f8e00ff */
[----:B-1----:R-:W-:Y:S01]  /*6120*/  MOV R7, UR7 ;  /* 0x0000000700077c02 */ /* 0x002fe20008000f00 */
[----:B------:R-:W-:Y:S01]  /*6130*/  IMAD.U32 R6, RZ, RZ, UR6 ;  /* 0x00000006ff067e24 */ /* 0x000fe2000f8e00ff */
[----:B-----5:R-:W-:Y:S01]  /*6140*/  MOV R11, UR5 ;  /* 0x00000005000b7c02 */ /* 0x020fe20008000f00 */
[----:B------:R-:W-:Y:S02]  /*6150*/  IMAD.U32 R10, RZ, RZ, UR4 ;  /* 0x00000004ff0a7e24 */ /* 0x000fe4000f8e00ff */
[----:B------:R-:W-:Y:S07]  /*6160*/  LEPC R20, `(.L_x_104) ;  /* 0x000000001014794e */ /* 0x000fee0000000000 */
[----:B---3--:R-:W-:Y:S05]  /*6170*/  CALL.ABS.NOINC R2 ;  /* 0x0000000002007343 */ /* 0x008fea0003c00000 */
.L_x_104:
[----:B------:R-:W-:Y:S05]  /*6180*/  BSYNC.RECONVERGENT B6 ;  /* 0x0000000000067941 */ /* 0x000fea0003800200 */
.L_x_103:
[-C--:B------:R-:W-:Y:S01]  /*6190*/  F2FP.F16.E5M2.UNPACK_B R74, R140.reuse ;  /* 0x0000008cff4a723e */ /* 0x080fe200020004ff */
[----:B------:R-:W-:Y:S05]  /*61a0*/  WARPSYNC.ALL ;  /* 0x0000000000007948 */ /* 0x000fea0003800000 */
[----:B------:R-:W-:Y:S01]  /*61b0*/  R2UR UR4, R71 ;  /* 0x00000000470472ca */ /* 0x000fe200000e0000 */
[--C-:B------:R-:W-:Y:S01]  /*61c0*/  HADD2.F32 R72, -RZ, R74.reuse.H0_H0 ;  /* 0x2000004aff487230 */ /* 0x100fe20000004100 */
[----:B------:R-:W-:Y:S01]  /*61d0*/  F2FP.F16.E5M2.UNPACK_B R76, R140.H1 ;  /* 0x0000008cff4c723e */ /* 0x000fe200030004ff */
[----:B------:R-:W-:Y:S01]  /*61e0*/  HADD2.F32 R75, -RZ, R74.H1_H1 ;  /* 0x3000004aff4b7230 */ /* 0x000fe20000004100 */
[-C--:B------:R-:W-:Y:S01]  /*61f0*/  F2FP.F16.E5M2.UNPACK_B R78, R141.reuse ;  /* 0x0000008dff4e723e */ /* 0x080fe200020004ff */
[----:B------:R-:W-:Y:S01]  /*6200*/  BSSY.RECONVERGENT B0, `(.L_x_105) ;  /* 0x000011d000007945 */ /* 0x000fe20003800200 */
[----:B------:R-:W-:Y:S01]  /*6210*/  F2FP.F16.E5M2.UNPACK_B R80, R141.H1 ;  /* 0x0000008dff50723e */ /* 0x000fe200030004ff */
[----:B------:R-:W-:Y:S01]  /*6220*/  HADD2.F32 R74, -RZ, R76.H0_H0 ;  /* 0x2000004cff4a7230 */ /* 0x000fe20000004100 */
[-C--:B------:R-:W-:Y:S01]  /*6230*/  F2FP.F16.E5M2.UNPACK_B R82, R142.reuse ;  /* 0x0000008eff52723e */ /* 0x080fe200020004ff */
[--C-:B------:R-:W-:Y:S01]  /*6240*/  HADD2.F32 R77, -RZ, R78.reuse.H0_H0 ;  /* 0x2000004eff4d7230 */ /* 0x100fe20000004100 */
[----:B------:R-:W-:Y:S01]  /*6250*/  F2FP.F16.E5M2.UNPACK_B R84, R142.H1 ;  /* 0x0000008eff54723e */ /* 0x000fe200030004ff */
[----:B------:R-:W-:Y:S01]  /*6260*/  HADD2.F32 R78, -RZ, R78.H1_H1 ;  /* 0x3000004eff4e7230 */ /* 0x000fe20000004100 */
[-C--:B------:R-:W-:Y:S01]  /*6270*/  F2FP.F16.E5M2.UNPACK_B R86, R143.reuse ;  /* 0x0000008fff56723e */ /* 0x080fe200020004ff */
[----:B-12---:R-:W3:Y:S01]  /*6280*/  LDTM.x64 R4, tmem[UR4] ;  /* 0x00000004000479ee */ /* 0x006ee20008340000 */
[----:B------:R-:W-:Y:S01]  /*6290*/  F2FP.F16.E5M2.UNPACK_B R88, R143.H1 ;  /* 0x0000008fff58723e */ /* 0x000fe200030004ff */
[----:B------:R-:W-:Y:S01]  /*62a0*/  HADD2.F32 R76, -RZ, R76.H1_H1 ;  /* 0x3000004cff4c7230 */ /* 0x000fe20000004100 */
[-C--:B------:R-:W-:Y:S01]  /*62b0*/  F2FP.F16.E5M2.UNPACK_B R90, R144.reuse ;  /* 0x00000090ff5a723e */ /* 0x080fe200020004ff */
[----:B------:R-:W-:Y:S01]  /*62c0*/  HADD2.F32 R79, -RZ, R80.H0_H0 ;  /* 0x20000050ff4f7230 */ /* 0x000fe20000004100 */
[----:B------:R-:W-:Y:S01]  /*62d0*/  F2FP.F16.E5M2.UNPACK_B R92, R144.H1 ;  /* 0x00000090ff5c723e */ /* 0x000fe200030004ff */
[--C-:B------:R-:W-:Y:S01]  /*62e0*/  HADD2.F32 R81, -RZ, R82.reuse.H0_H0 ;  /* 0x20000052ff517230 */ /* 0x100fe20000004100 */
[----:B------:R-:W-:Y:S01]  /*62f0*/  SHF.L.U32 R182, R164, 0x4, RZ ;  /* 0x00000004a4b67819 */ /* 0x000fe200000006ff */
[----:B------:R-:W-:Y:S01]  /*6300*/  HADD2.F32 R82, -RZ, R82.H1_H1 ;  /* 0x30000052ff527230 */ /* 0x000fe20000004100 */
[----:B------:R-:W-:Y:S01]  /*6310*/  SHF.L.U32 R188, R163, 0x4, RZ ;  /* 0x00000004a3bc7819 */ /* 0x000fe200000006ff */
[--C-:B------:R-:W-:Y:S01]  /*6320*/  HADD2.F32 R85, -RZ, R86.reuse.H0_H0 ;  /* 0x20000056ff557230 */ /* 0x100fe20000004100 */
[----:B------:R-:W-:Y:S01]  /*6330*/  IADD3 R176, PT, PT, R171, R182, RZ ;  /* 0x000000b6abb07210 */ /* 0x000fe20007ffe0ff */
[----:B------:R-:W-:Y:S01]  /*6340*/  HADD2.F32 R86, -RZ, R86.H1_H1 ;  /* 0x30000056ff567230 */ /* 0x000fe20000004100 */
[----:B------:R-:W-:Y:S01]  /*6350*/  SHF.L.U32 R183, R169, 0x4, RZ ;  /* 0x00000004a9b77819 */ /* 0x000fe200000006ff */
[--C-:B------:R-:W-:Y:S01]  /*6360*/  HADD2.F32 R89, -RZ, R90.reuse.H0_H0 ;  /* 0x2000005aff597230 */ /* 0x100fe20000004100 */
[----:B------:R-:W-:Y:S01]  /*6370*/  F2FP.F16.E5M2.UNPACK_B R94, R145 ;  /* 0x00000091ff5e723e */ /* 0x000fe200020004ff */
[----:B------:R-:W-:Y:S01]  /*6380*/  HADD2.F32 R90, -RZ, R90.H1_H1 ;  /* 0x3000005aff5a7230 */ /* 0x000fe20000004100 */
[----:B------:R-:W-:Y:S01]  /*6390*/  IADD3 R178, PT, PT, R183, R176, RZ ;  /* 0x000000b0b7b27210 */ /* 0x000fe20007ffe0ff */
[----:B------:R-:W-:Y:S01]  /*63a0*/  HADD2.F32 R80, -RZ, R80.H1_H1 ;  /* 0x30000050ff507230 */ /* 0x000fe20000004100 */
[----:B------:R-:W-:Y:S01]  /*63b0*/  F2FP.F16.E5M2.UNPACK_B R98, R146 ;  /* 0x00000092ff62723e */ /* 0x000fe200020004ff */
[--C-:B------:R-:W-:Y:S01]  /*63c0*/  HADD2.F32 R93, -RZ, R94.reuse.H0_H0 ;  /* 0x2000005eff5d7230 */ /* 0x100fe20000004100 */
[----:B------:R-:W-:Y:S01]  /*63d0*/  F2FP.F16.E5M2.UNPACK_B R102, R147 ;  /* 0x00000093ff66723e */ /* 0x000fe200020004ff */
[----:B------:R-:W-:Y:S01]  /*63e0*/  HADD2.F32 R94, -RZ, R94.H1_H1 ;  /* 0x3000005eff5e7230 */ /* 0x000fe20000004100 */
[----:B------:R-:W-:Y:S01]  /*63f0*/  F2FP.F16.E5M2.UNPACK_B R106, R148 ;  /* 0x00000094ff6a723e */ /* 0x000fe200020004ff */
[C---:B---3--:R-:W-:Y:S01]  /*6400*/  FMUL R0, R70.reuse, R4 ;  /* 0x0000000446007220 */ /* 0x048fe20000400000 */
[C---:B------:R-:W-:Y:S01]  /*6410*/  FMUL R2, R70.reuse, R5 ;  /* 0x0000000546027220 */ /* 0x040fe20000400000 */
[C---:B------:R-:W-:Y:S01]  /*6420*/  FMUL R4, R70.reuse, R8 ;  /* 0x0000000846047220 */ /* 0x040fe20000400000 */
[C---:B------:R-:W-:Y:S01]  /*6430*/  FMUL R5, R70.reuse, R9 ;  /* 0x0000000946057220 */ /* 0x040fe20000400000 */
[C---:B------:R-:W-:Y:S01]  /*6440*/  FFMA R0, R73.reuse, R72, R0 ;  /* 0x0000004849007223 */ /* 0x040fe20000000000 */
[C---:B------:R-:W-:Y:S01]  /*6450*/  FFMA R2, R73.reuse, R75, R2 ;  /* 0x0000004b49027223 */ /* 0x040fe20000000002 */
[C---:B------:R-:W-:Y:S01]  /*6460*/  FMUL R8, R70.reuse, R12 ;  /* 0x0000000c46087220 */ /* 0x040fe20000400000 */
[C---:B------:R-:W-:Y:S01]  /*6470*/  FMUL R9, R70.reuse, R13 ;  /* 0x0000000d46097220 */ /* 0x040fe20000400000 */
[C---:B------:R-:W-:Y:S01]  /*6480*/  FMUL R12, R70.reuse, R16 ;  /* 0x00000010460c7220 */ /* 0x040fe20000400000 */
[C---:B------:R-:W-:Y:S01]  /*6490*/  FMUL R13, R70.reuse, R17 ;  /* 0x00000011460d7220 */ /* 0x040fe20000400000 */
[C---:B------:R-:W-:Y:S01]  /*64a0*/  FMUL R16, R70.reuse, R20 ;  /* 0x0000001446107220 */ /* 0x040fe20000400000 */
[C---:B------:R-:W-:Y:S01]  /*64b0*/  FMUL R17, R70.reuse, R21 ;  /* 0x0000001546117220 */ /* 0x040fe20000400000 */
[C---:B------:R-:W-:Y:S01]  /*64c0*/  FMUL R20, R70.reuse, R24 ;  /* 0x0000001846147220 */ /* 0x040fe20000400000 */
[C---:B------:R-:W-:Y:S01]  /*64d0*/  FMUL R21, R70.reuse, R25 ;  /* 0x0000001946157220 */ /* 0x040fe20000400000 */
[--C-:B------:R-:W-:Y:S02]  /*64e0*/  HADD2.F32 R97, -RZ, R98.reuse.H0_H0 ;  /* 0x20000062ff617230 */ /* 0x100fe40000004100 */
[C---:B------:R-:W-:Y:S01]  /*64f0*/  FMUL R24, R70.reuse, R28 ;  /* 0x0000001c46187220 */ /* 0x040fe20000400000 */
[----:B------:R-:W-:Y:S02]  /*6500*/  HADD2.F32 R98, -RZ, R98.H1_H1 ;  /* 0x30000062ff627230 */ /* 0x000fe40000004100 */
[C---:B------:R-:W-:Y:S01]  /*6510*/  FMUL R25, R70.reuse, R29 ;  /* 0x0000001d46197220 */ /* 0x040fe20000400000 */
[--C-:B------:R-:W-:Y:S02]  /*6520*/  HADD2.F32 R101, -RZ, R102.reuse.H0_H0 ;  /* 0x20000066ff657230 */ /* 0x100fe40000004100 */
[C---:B------:R-:W-:Y:S01]  /*6530*/  FMUL R28, R70.reuse, R32 ;  /* 0x00000020461c7220 */ /* 0x040fe20000400000 */
[----:B------:R-:W-:Y:S02]  /*6540*/  HADD2.F32 R102, -RZ, R102.H1_H1 ;  /* 0x30000066ff667230 */ /* 0x000fe40000004100 */
[C---:B------:R-:W-:Y:S01]  /*6550*/  FMUL R29, R70.reuse, R33 ;  /* 0x00000021461d7220 */ /* 0x040fe20000400000 */
[--C-:B------:R-:W-:Y:S02]  /*6560*/  HADD2.F32 R105, -RZ, R106.reuse.H0_H0 ;  /* 0x2000006aff697230 */ /* 0x100fe40000004100 */
[C---:B------:R-:W-:Y:S01]  /*6570*/  FMUL R32, R70.reuse, R36 ;  /* 0x0000002446207220 */ /* 0x040fe20000400000 */
[----:B------:R-:W-:Y:S01]  /*6580*/  F2FP.F16.E5M2.UNPACK_B R96, R145.H1 ;  /* 0x00000091ff60723e */ /* 0x000fe200030004ff */
[----:B------:R-:W-:Y:S02]  /*6590*/  HADD2.F32 R106, -RZ, R106.H1_H1 ;  /* 0x3000006aff6a7230 */ /* 0x000fe40000004100 */
[C---:B------:R-:W-:Y:S01]  /*65a0*/  FMUL R33, R70.reuse, R37 ;  /* 0x0000002546217220 */ /* 0x040fe20000400000 */
[C---:B------:R-:W-:Y:S01]  /*65b0*/  FMUL R36, R70.reuse, R40 ;  /* 0x0000002846247220 */ /* 0x040fe20000400000 */
[----:B------:R-:W-:Y:S01]  /*65c0*/  F2FP.F16.E5M2.UNPACK_B R100, R146.H1 ;  /* 0x00000092ff64723e */ /* 0x000fe200030004ff */
        /* <DEDUP_REMOVED lines=8> */
[----:B------:R-:W-:Y:S01]  /*6650*/  F2FP.F16.E5M2.UNPACK_B R110, R149 ;  /* 0x00000095ff6e723e */ /* 0x000fe200020004ff */
[C---:B------:R-:W-:Y:S01]  /*6660*/  FMUL R49, R70.reuse, R53 ;  /* 0x0000003546317220 */ /* 0x040fe20000400000 */
[C---:B------:R-:W-:Y:S01]  /*6670*/  FMUL R52, R70.reuse, R56 ;  /* 0x0000003846347220 */ /* 0x040fe20000400000 */
[----:B------:R-:W-:Y:S01]  /*6680*/  F2FP.F16.E5M2.UNPACK_B R112, R149.H1 ;  /* 0x00000095ff70723e */ /* 0x000fe200030004ff */
[C---:B------:R-:W-:Y:S01]  /*6690*/  FMUL R53, R70.reuse, R57 ;  /* 0x0000003946357220 */ /* 0x040fe20000400000 */
[--C-:B------:R-:W-:Y:S02]  /*66a0*/  HADD2.F32 R109, -RZ, R110.reuse.H0_H0 ;  /* 0x2000006eff6d7230 */ /* 0x100fe40000004100 */
[C---:B------:R-:W-:Y:S01]  /*66b0*/  FMUL R56, R70.reuse, R60 ;  /* 0x0000003c46387220 */ /* 0x040fe20000400000 */
[----:B------:R-:W-:Y:S01]  /*66c0*/  F2FP.F16.E5M2.UNPACK_B R114, R150 ;  /* 0x00000096ff72723e */ /* 0x000fe200020004ff */
[----:B------:R-:W-:Y:S02]  /*66d0*/  HADD2.F32 R110, -RZ, R110.H1_H1 ;  /* 0x3000006eff6e7230 */ /* 0x000fe40000004100 */
[C---:B------:R-:W-:Y:S01]  /*66e0*/  FMUL R57, R70.reuse, R61 ;  /* 0x0000003d46397220 */ /* 0x040fe20000400000 */
[C---:B------:R-:W-:Y:S01]  /*66f0*/  FMUL R60, R70.reuse, R64 ;  /* 0x00000040463c7220 */ /* 0x040fe20000400000 */
[----:B------:R-:W-:Y:S01]  /*6700*/  F2FP.F16.E5M2.UNPACK_B R116, R150.H1 ;  /* 0x00000096ff74723e */ /* 0x000fe200030004ff */
[--C-:B------:R-:W-:Y:S02]  /*6710*/  HADD2.F32 R113, -RZ, R114.reuse.H0_H0 ;  /* 0x20000072ff717230 */ /* 0x100fe40000004100 */
[C---:B------:R-:W-:Y:S01]  /*6720*/  FMUL R61, R70.reuse, R65 ;  /* 0x00000041463d7220 */ /* 0x040fe20000400000 */
[----:B------:R-:W-:Y:S02]  /*6730*/  HADD2.F32 R114, -RZ, R114.H1_H1 ;  /* 0x30000072ff727230 */ /* 0x000fe40000004100 */
[C---:B------:R-:W-:Y:S01]  /*6740*/  FMUL R3, R70.reuse, R6 ;  /* 0x0000000646037220 */ /* 0x040fe20000400000 */
[----:B------:R-:W-:Y:S01]  /*6750*/  F2FP.F16.E5M2.UNPACK_B R118, R151 ;  /* 0x00000097ff76723e */ /* 0x000fe200020004ff */
[C---:B------:R-:W-:Y:S01]  /*6760*/  FMUL R7, R70.reuse, R7 ;  /* 0x0000000746077220 */ /* 0x040fe20000400000 */
[C---:B------:R-:W-:Y:S01]  /*6770*/  FMUL R6, R70.reuse, R10 ;  /* 0x0000000a46067220 */ /* 0x040fe20000400000 */
[----:B------:R-:W-:Y:S01]  /*6780*/  F2FP.F16.E5M2.UNPACK_B R120, R151.H1 ;  /* 0x00000097ff78723e */ /* 0x000fe200030004ff */
[C---:B------:R-:W-:Y:S01]  /*6790*/  FFMA R3, R73.reuse, R74, R3 ;  /* 0x0000004a49037223 */ /* 0x040fe20000000003 */
[C---:B------:R-:W-:Y:S01]  /*67a0*/  FFMA R7, R73.reuse, R76, R7 ;  /* 0x0000004c49077223 */ /* 0x040fe20000000007 */
[----:B------:R-:W-:Y:S01]  /*67b0*/  F2FP.F16.E5M2.UNPACK_B R122, R152 ;  /* 0x00000098ff7a723e */ /* 0x000fe200020004ff */
[C---:B------:R-:W-:Y:S01]  /*67c0*/  FFMA R4, R73.reuse, R77, R4 ;  /* 0x0000004d49047223 */ /* 0x040fe20000000004 */
[C---:B------:R-:W-:Y:S01]  /*67d0*/  FFMA R5, R73.reuse, R78, R5 ;  /* 0x0000004e49057223 */ /* 0x040fe20000000005 */
[----:B------:R-:W-:Y:S01]  /*67e0*/  F2FP.F16.E5M2.UNPACK_B R124, R152.H1 ;  /* 0x00000098ff7c723e */ /* 0x000fe200030004ff */
[----:B------:R-:W-:Y:S01]  /*67f0*/  FFMA R6, R73, R79, R6 ;  /* 0x0000004f49067223 */ /* 0x000fe20000000006 */
[----:B------:R-:W-:Y:S01]  /*6800*/  F2FP.SATFINITE.E5M2.F32.PACK_AB_MERGE_C R179, R7, R3, RZ ;  /* 0x0000000307b3723e */ /* 0x000fe200048060ff */
[----:B------:R-:W-:Y:S02]  /*6810*/  HADD2.F32 R117, -RZ, R118.H0_H0 ;  /* 0x20000076ff757230 */ /* 0x000fe40000004100 */
[----:B------:R-:W-:Y:S01]  /*6820*/  FMUL R11, R70, R11 ;  /* 0x0000000b460b7220 */ /* 0x000fe20000400000 */
[----:B------:R-:W-:Y:S01]  /*6830*/  HADD2.F32 R83, -RZ, R84.H0_H0 ;  /* 0x20000054ff537230 */ /* 0x000fe20000004100 */
[----:B------:R-:W-:Y:S01]  /*6840*/  F2FP.SATFINITE.E5M2.F32.PACK_AB_MERGE_C R184, R2, R0, R179 ;  /* 0x0000000002b8723e */ /* 0x000fe200048060b3 */
[----:B------:R-:W-:Y:S01]  /*6850*/  HADD2.F32 R118, -RZ, R118.H1_H1 ;  /* 0x30000076ff767230 */ /* 0x000fe20000004100 */
[----:B------:R-:W-:Y:S01]  /*6860*/  IADD3 R179, PT, PT, R171, R188, RZ ;  /* 0x000000bcabb37210 */ /* 0x000fe20007ffe0ff */
[C---:B------:R-:W-:Y:S01]  /*6870*/  FFMA R11, R73.reuse, R80, R11 ;  /* 0x00000050490b7223 */ /* 0x040fe2000000000b */
[C---:B------:R-:W-:Y:S01]  /*6880*/  FFMA R8, R73.reuse, R81, R8 ;  /* 0x0000005149087223 */ /* 0x040fe20000000008 */
[----:B------:R-:W-:Y:S01]  /*6890*/  FFMA R9, R73, R82, R9 ;  /* 0x0000005249097223 */ /* 0x000fe20000000009 */
[----:B------:R-:W-:Y:S02]  /*68a0*/  HADD2.F32 R121, -RZ, R122.H0_H0 ;  /* 0x2000007aff797230 */ /* 0x000fe40000004100 */
[C---:B------:R-:W-:Y:S01]  /*68b0*/  FMUL R10, R70.reuse, R14 ;  /* 0x0000000e460a7220 */ /* 0x040fe20000400000 */
[----:B------:R-:W-:Y:S01]  /*68c0*/  HADD2.F32 R84, -RZ, R84.H1_H1 ;  /* 0x30000054ff547230 */ /* 0x000fe20000004100 */
[----:B------:R-:W-:Y:S01]  /*68d0*/  F2FP.SATFINITE.E5M2.F32.PACK_AB_MERGE_C R185, R11, R6, RZ ;  /* 0x000000060bb9723e */ /* 0x000fe200048060ff */
[----:B------:R-:W-:Y:S02]  /*68e0*/  HADD2.F32 R122, -RZ, R122.H1_H1 ;  /* 0x3000007aff7a7230 */ /* 0x000fe40000004100 */
[----:B------:R-:W-:Y:S01]  /*68f0*/  FFMA R10, R73, R83, R10 ;  /* 0x00000053490a7223 */ /* 0x000fe2000000000a */
[C---:B------:R-:W-:Y:S01]  /*6900*/  FMUL R15, R70.reuse, R15 ;  /* 0x0000000f460f7220 */ /* 0x040fe20000400000 */
[--C-:B------:R-:W-:Y:S01]  /*6910*/  HADD2.F32 R87, -RZ, R88.reuse.H0_H0 ;  /* 0x20000058ff577230 */ /* 0x100fe20000004100 */
[----:B------:R-:W-:Y:S01]  /*6920*/  F2FP.SATFINITE.E5M2.F32.PACK_AB_MERGE_C R185, R5, R4, R185 ;  /* 0x0000000405b9723e */ /* 0x000fe200048060b9 */
[----:B------:R-:W-:Y:S02]  /*6930*/  HADD2.F32 R88, -RZ, R88.H1_H1 ;  /* 0x30000058ff587230 */ /* 0x000fe40000004100 */
[C---:B------:R-:W-:Y:S01]  /*6940*/  FFMA R15, R73.reuse, R84, R15 ;  /* 0x00000054490f7223 */ /* 0x040fe2000000000f */
[C---:B------:R-:W-:Y:S01]  /*6950*/  FFMA R12, R73.reuse, R85, R12 ;  /* 0x00000055490c7223 */ /* 0x040fe2000000000c */
[----:B------:R-:W-:Y:S01]  /*6960*/  FFMA R13, R73, R86, R13 ;  /* 0x00000056490d7223 */ /* 0x000fe2000000000d */
[C---:B------:R-:W-:Y:S01]  /*6970*/  FMUL R14, R70.reuse, R18 ;  /* 0x00000012460e7220 */ /* 0x040fe20000400000 */
[----:B------:R-:W-:Y:S01]  /*6980*/  F2FP.F16.E5M2.UNPACK_B R126, R153 ;  /* 0x00000099ff7e723e */ /* 0x000fe200020004ff */
[C---:B------:R-:W-:Y:S01]  /*6990*/  FMUL R19, R70.reuse, R19 ;  /* 0x0000001346137220 */ /* 0x040fe20000400000 */
[----:B------:R-:W-:Y:S01]  /*69a0*/  HADD2.F32 R91, -RZ, R92.H0_H0 ;  /* 0x2000005cff5b7230 */ /* 0x000fe20000004100 */
[----:B------:R-:W-:Y:S01]  /*69b0*/  F2FP.SATFINITE.E5M2.F32.PACK_AB_MERGE_C R186, R15, R10, RZ ;  /* 0x0000000a0fba723e */ /* 0x000fe200048060ff */
[C---:B------:R-:W-:Y:S01]  /*69c0*/  FFMA R14, R73.reuse, R87, R14 ;  /* 0x00000057490e7223 */ /* 0x040fe2000000000e */
[C---:B------:R-:W-:Y:S01]  /*69d0*/  FFMA R19, R73.reuse, R88, R19 ;  /* 0x0000005849137223 */ /* 0x040fe20000000013 */
[C---:B------:R-:W-:Y:S01]  /*69e0*/  FFMA R16, R73.reuse, R89, R16 ;  /* 0x0000005949107223 */ /* 0x040fe20000000010 */
[----:B------:R-:W-:Y:S01]  /*69f0*/  F2FP.F16.E5M2.UNPACK_B R128, R153.H1 ;  /* 0x00000099ff80723e */ /* 0x000fe200030004ff */
[----:B------:R-:W-:Y:S01]  /*6a00*/  FFMA R17, R73, R90, R17 ;  /* 0x0000005a49117223 */ /* 0x000fe20000000011 */
[----:B------:R-:W-:Y:S01]  /*6a10*/  F2FP.SATFINITE.E5M2.F32.PACK_AB_MERGE_C R186, R9, R8, R186 ;  /* 0x0000000809ba723e */ /* 0x000fe200048060ba */
[--C-:B------:R-:W-:Y:S01]  /*6a20*/  HADD2.F32 R125, -RZ, R126.reuse.H0_H0 ;  /* 0x2000007eff7d7230 */ /* 0x100fe20000004100 */
[----:B------:R-:W-:Y:S01]  /*6a30*/  F2FP.SATFINITE.E5M2.F32.PACK_AB_MERGE_C R187, R19, R14, RZ ;  /* 0x0000000e13bb723e */ /* 0x000fe200048060ff */
[----:B------:R-:W-:Y:S02]  /*6a40*/  HADD2.F32 R126, -RZ, R126.H1_H1 ;  /* 0x3000007eff7e7230 */ /* 0x000fe40000004100 */
[C---:B------:R-:W-:Y:S01]  /*6a50*/  FMUL R18, R70.reuse, R22 ;  /* 0x0000001646127220 */ /* 0x040fe20000400000 */
[----:B------:R-:W-:Y:S01]  /*6a60*/  HADD2.F32 R92, -RZ, R92.H1_H1 ;  /* 0x3000005cff5c7230 */ /* 0x000fe20000004100 */
[----:B------:R-:W-:Y:S01]  /*6a70*/  F2FP.SATFINITE.E5M2.F32.PACK_AB_MERGE_C R187, R13, R12, R187 ;  /* 0x0000000c0dbb723e */ /* 0x000fe200048060bb */
[C---:B------:R-:W-:Y:S01]  /*6a80*/  FMUL R23, R70.reuse, R23 ;  /* 0x0000001746177220 */ /* 0x040fe20000400000 */
[--C-:B------:R-:W-:Y:S02]  /*6a90*/  HADD2.F32 R95, -RZ, R96.reuse.H0_H0 ;  /* 0x20000060ff5f7230 */ /* 0x100fe40000004100 */
[C---:B------:R-:W-:Y:S01]  /*6aa0*/  FFMA R18, R73.reuse, R91, R18 ;  /* 0x0000005b49127223 */ /* 0x040fe20000000012 */
[----:B------:R-:W-:Y:S01]  /*6ab0*/  HADD2.F32 R96, -RZ, R96.H1_H1 ;  /* 0x30000060ff607230 */ /* 0x000fe20000004100 */
[----:B------:R1:W-:Y:S01]  /*6ac0*/  STS.128 [R137+UR44+0x8200], R184 ;  /* 0x008200b889007988 */ /* 0x0003e20008000c2c */
        /* <DEDUP_REMOVED lines=48> */
[----:B------:R1:W-:Y:S01]  /*6dd0*/  STS.128 [R176+0x8010], R192 ;  /* 0x008010c0b0007388 */ /* 0x0003e20000000c00 */
[C---:B------:R-:W-:Y:S01]  /*6de0*/  FFMA R39, R73.reuse, R108, R39 ;  /* 0x0000006c49277223 */ /* 0x040fe20000000027 */
[C---:B------:R-:W-:Y:S01]  /*6df0*/  FFMA R36, R73.reuse, R109, R36 ;  /* 0x0000006d49247223 */ /* 0x040fe20000000024 */
[----:B------:R-:W-:Y:S01]  /*6e00*/  FFMA R37, R73, R110, R37 ;  /* 0x0000006e49257223 */ /* 0x000fe20000000025 */
[----:B------:R-:W-:Y:S01]  /*6e10*/  FMUL R38, R70, R42 ;  /* 0x0000002a46267220 */ /* 0x000fe20000400000 */
[----:B------:R-:W-:Y:S01]  /*6e20*/  ISETP.NE.AND P0, PT, R174, RZ, PT ;  /* 0x000000ffae00720c */ /* 0x000fe20003f05270 */
[C---:B------:R-:W-:Y:S01]  /*6e30*/  FMUL R43, R70.reuse, R43 ;  /* 0x0000002b462b7220 */ /* 0x040fe20000400000 */
[--C-:B------:R-:W-:Y:S01]  /*6e40*/  HADD2.F32 R115, -RZ, R116.reuse.H0_H0 ;  /* 0x20000074ff737230 */ /* 0x100fe20000004100 */
[----:B------:R-:W-:Y:S01]  /*6e50*/  F2FP.SATFINITE.E5M2.F32.PACK_AB_MERGE_C R196, R39, R34, RZ ;  /* 0x0000002227c4723e */ /* 0x000fe200048060ff */
[C---:B------:R-:W-:Y:S01]  /*6e60*/  FFMA R38, R73.reuse, R111, R38 ;  /* 0x0000006f49267223 */ /* 0x040fe20000000026 */
[C---:B------:R-:W-:Y:S01]  /*6e70*/  FFMA R43, R73.reuse, R112, R43 ;  /* 0x00000070492b7223 */ /* 0x040fe2000000002b */
[----:B------:R-:W-:Y:S01]  /*6e80*/  FFMA R40, R73, R113, R40 ;  /* 0x0000007149287223 */ /* 0x000fe20000000028 */
[----:B------:R-:W-:Y:S01]  /*6e90*/  F2FP.SATFINITE.E5M2.F32.PACK_AB_MERGE_C R196, R33, R32, R196 ;  /* 0x0000002021c4723e */ /* 0x000fe200048060c4 */
[----:B------:R-:W-:Y:S01]  /*6ea0*/  FFMA R41, R73, R114, R41 ;  /* 0x0000007249297223 */ /* 0x000fe20000000029 */
[----:B------:R-:W-:Y:S01]  /*6eb0*/  HADD2.F32 R116, -RZ, R116.H1_H1 ;  /* 0x30000074ff747230 */ /* 0x000fe20000004100 */
[----:B------:R-:W-:Y:S01]  /*6ec0*/  F2FP.SATFINITE.E5M2.F32.PACK_AB_MERGE_C R197, R43, R38, RZ ;  /* 0x000000262bc5723e */ /* 0x000fe200048060ff */
[C---:B------:R-:W-:Y:S01]  /*6ed0*/  FMUL R42, R70.reuse, R46 ;  /* 0x0000002e462a7220 */ /* 0x040fe20000400000 */
[C---:B------:R-:W-:Y:S01]  /*6ee0*/  FMUL R47, R70.reuse, R47 ;  /* 0x0000002f462f7220 */ /* 0x040fe20000400000 */
[--C-:B------:R-:W-:Y:S01]  /*6ef0*/  HADD2.F32 R119, -RZ, R120.reuse.H0_H0 ;  /* 0x20000078ff777230 */ /* 0x100fe20000004100 */
[----:B------:R-:W-:Y:S01]  /*6f00*/  F2FP.SATFINITE.E5M2.F32.PACK_AB_MERGE_C R197, R37, R36, R197 ;  /* 0x0000002425c5723e */ /* 0x000fe200048060c5 */
[C---:B------:R-:W-:Y:S01]  /*6f10*/  FFMA R42, R73.reuse, R115, R42 ;  /* 0x00000073492a7223 */ /* 0x040fe2000000002a */
[C---:B------:R-:W-:Y:S01]  /*6f20*/  FFMA R47, R73.reuse, R116, R47 ;  /* 0x00000074492f7223 */ /* 0x040fe2000000002f */
[----:B------:R-:W-:Y:S01]  /*6f30*/  FFMA R44, R73, R117, R44 ;  /* 0x00000075492c7223 */ /* 0x000fe2000000002c */
[----:B------:R-:W-:Y:S01]  /*6f40*/  ISETP.NE.AND P6, PT, R189, RZ, PT ;  /* 0x000000ffbd00720c */ /* 0x000fe20003fc5270 */
[----:B------:R-:W-:Y:S01]  /*6f50*/  FFMA R45, R73, R118, R45 ;  /* 0x00000076492d7223 */ /* 0x000fe2000000002d */
[----:B------:R-:W-:Y:S01]  /*6f60*/  HADD2.F32 R120, -RZ, R120.H1_H1 ;  /* 0x30000078ff787230 */ /* 0x000fe20000004100 */
[----:B------:R-:W-:Y:S01]  /*6f70*/  F2FP.SATFINITE.E5M2.F32.PACK_AB_MERGE_C R198, R47, R42, RZ ;  /* 0x0000002a2fc6723e */ /* 0x000fe200048060ff */
[C---:B------:R-:W-:Y:S01]  /*6f80*/  FMUL R46, R70.reuse, R50 ;  /* 0x00000032462e7220 */ /* 0x040fe20000400000 */
[C---:B------:R-:W-:Y:S01]  /*6f90*/  FMUL R51, R70.reuse, R51 ;  /* 0x0000003346337220 */ /* 0x040fe20000400000 */
[--C-:B------:R-:W-:Y:S02]  /*6fa0*/  HADD2.F32 R123, -RZ, R124.reuse.H0_H0 ;  /* 0x2000007cff7b7230 */ /* 0x100fe40000004100 */
[C---:B------:R-:W-:Y:S01]  /*6fb0*/  FMUL R50, R70.reuse, R54 ;  /* 0x0000003646327220 */ /* 0x040fe20000400000 */
[C---:B------:R-:W-:Y:S01]  /*6fc0*/  FFMA R46, R73.reuse, R119, R46 ;  /* 0x00000077492e7223 */ /* 0x040fe2000000002e */
[----:B------:R-:W-:Y:S02]  /*6fd0*/  HADD2.F32 R124, -RZ, R124.H1_H1 ;  /* 0x3000007cff7c7230 */ /* 0x000fe40000004100 */
[C---:B------:R-:W-:Y:S01]  /*6fe0*/  FFMA R51, R73.reuse, R120, R51 ;  /* 0x0000007849337223 */ /* 0x040fe20000000033 */
[C---:B------:R-:W-:Y:S01]  /*6ff0*/  FMUL R55, R70.reuse, R55 ;  /* 0x0000003746377220 */ /* 0x040fe20000400000 */
[C---:B------:R-:W-:Y:S01]  /*7000*/  FFMA R48, R73.reuse, R121, R48 ;  /* 0x0000007949307223 */ /* 0x040fe20000000030 */
[C---:B------:R-:W-:Y:S01]  /*7010*/  FFMA R49, R73.reuse, R122, R49 ;  /* 0x0000007a49317223 */ /* 0x040fe20000000031 */
[--C-:B------:R-:W-:Y:S02]  /*7020*/  HADD2.F32 R127, -RZ, R128.reuse.H0_H0 ;  /* 0x20000080ff7f7230 */ /* 0x100fe40000004100 */
[C---:B------:R-:W-:Y:S01]  /*7030*/  FFMA R50, R73.reuse, R123, R50 ;  /* 0x0000007b49327223 */ /* 0x040fe20000000032 */
[----:B------:R-:W-:Y:S02]  /*7040*/  HADD2.F32 R128, -RZ, R128.H1_H1 ;  /* 0x30000080ff807230 */ /* 0x000fe40000004100 */
[C---:B------:R-:W-:Y:S01]  /*7050*/  FMUL R54, R70.reuse, R58 ;  /* 0x0000003a46367220 */ /* 0x040fe20000400000 */
        /* <DEDUP_REMOVED lines=16> */
[----:B------:R-:W-:Y:S01]  /*7160*/  FFMA R63, R73, R132, R63 ;  /* 0x00000084493f7223 */ /* 0x000fe2000000003f */
[----:B------:R-:W-:Y:S01]  /*7170*/  FMUL R67, R70, R67 ;  /* 0x0000004346437220 */ /* 0x000fe20000400000 */
[----:B------:R-:W-:Y:S01]  /*7180*/  F2FP.SATFINITE.E5M2.F32.PACK_AB_MERGE_C R199, R51, R46, RZ ;  /* 0x0000002e33c7723e */ /* 0x000fe200048060ff */
[C---:B------:R-:W-:Y:S01]  /*7190*/  FFMA R60, R73.reuse, R133, R60 ;  /* 0x00000085493c7223 */ /* 0x040fe2000000003c */
[C---:B------:R-:W-:Y:S01]  /*71a0*/  FFMA R61, R73.reuse, R134, R61 ;  /* 0x00000086493d7223 */ /* 0x040fe2000000003d */
[C---:B------:R-:W-:Y:S01]  /*71b0*/  FFMA R62, R73.reuse, R135, R62 ;  /* 0x00000087493e7223 */ /* 0x040fe2000000003e */
[----:B------:R-:W-:Y:S01]  /*71c0*/  FFMA R67, R73, R136, R67 ;  /* 0x0000008849437223 */ /* 0x000fe20000000043 */
[----:B------:R-:W-:Y:S02]  /*71d0*/  F2FP.SATFINITE.E5M2.F32.PACK_AB_MERGE_C R198, R41, R40, R198 ;  /* 0x0000002829c6723e */ /* 0x000fe400048060c6 */
[----:B------:R-:W-:Y:S02]  /*71e0*/  F2FP.SATFINITE.E5M2.F32.PACK_AB_MERGE_C R199, R45, R44, R199 ;  /* 0x0000002c2dc7723e */ /* 0x000fe400048060c7 */
[----:B------:R-:W-:Y:S02]  /*71f0*/  F2FP.SATFINITE.E5M2.F32.PACK_AB_MERGE_C R200, R55, R50, RZ ;  /* 0x0000003237c8723e */ /* 0x000fe400048060ff */
[----:B------:R-:W-:Y:S01]  /*7200*/  F2FP.SATFINITE.E5M2.F32.PACK_AB_MERGE_C R201, R59, R54, RZ ;  /* 0x000000363bc9723e */ /* 0x000fe200048060ff */
[----:B------:R1:W-:Y:S01]  /*7210*/  STS.128 [R179+0x8020], R196 ;  /* 0x008020c4b3007388 */ /* 0x0003e20000000c00 */
[----:B------:R-:W-:Y:S02]  /*7220*/  F2FP.SATFINITE.E5M2.F32.PACK_AB_MERGE_C R202, R63, R58, RZ ;  /* 0x0000003a3fca723e */ /* 0x000fe400048060ff */
[----:B------:R-:W-:Y:S02]  /*7230*/  F2FP.SATFINITE.E5M2.F32.PACK_AB_MERGE_C R203, R67, R62, RZ ;  /* 0x0000003e43cb723e */ /* 0x000fe400048060ff */
[----:B------:R-:W-:Y:S02]  /*7240*/  F2FP.SATFINITE.E5M2.F32.PACK_AB_MERGE_C R200, R49, R48, R200 ;  /* 0x0000003031c8723e */ /* 0x000fe400048060c8 */
[----:B------:R-:W-:Y:S02]  /*7250*/  F2FP.SATFINITE.E5M2.F32.PACK_AB_MERGE_C R201, R53, R52, R201 ;  /* 0x0000003435c9723e */ /* 0x000fe400048060c9 */
[----:B------:R-:W-:Y:S02]  /*7260*/  F2FP.SATFINITE.E5M2.F32.PACK_AB_MERGE_C R202, R57, R56, R202 ;  /* 0x0000003839ca723e */ /* 0x000fe400048060ca */
[----:B------:R-:W-:Y:S02]  /*7270*/  F2FP.SATFINITE.E5M2.F32.PACK_AB_MERGE_C R203, R61, R60, R203 ;  /* 0x0000003c3dcb723e */ /* 0x000fe400048060cb */
[----:B------:R-:W-:Y:S02]  /*7280*/  LEA R190, R166, UR44, 0x3 ;  /* 0x0000002ca6be7c11 */ /* 0x000fe4000f8e18ff */
[----:B------:R-:W-:Y:S01]  /*7290*/  @P6 SHF.L.U32 R191, R165, 0x1f, RZ ;  /* 0x0000001fa5bf6819 */ /* 0x000fe200000006ff */
[----:B------:R1:W-:Y:S01]  /*72a0*/  STS.128 [R178+0x8010], R200 ;  /* 0x008010c8b2007388 */ /* 0x0003e20000000c00 */
[----:B------:R-:W-:Y:S01]  /*72b0*/  @!PT LDS RZ, [RZ] ;  /* 0x00000000fffff984 */ /* 0x000fe20000000800 */
[----:B------:R-:W-:Y:S01]  /*72c0*/  @!PT LDS RZ, [RZ] ;  /* 0x00000000fffff984 */ /* 0x000fe20000000800 */
[----:B------:R-:W-:Y:S01]  /*72d0*/  @!PT LDS RZ, [RZ] ;  /* 0x00000000fffff984 */ /* 0x000fe20000000800 */
[----:B------:R-:W-:Y:S01]  /*72e0*/  @!PT LDS RZ, [RZ] ;  /* 0x00000000fffff984 */ /* 0x000fe20000000800 */
[----:B------:R2:W-:Y:S07]  /*72f0*/  MEMBAR.ALL.CTA ;  /* 0x0000000000007992 */ /* 0x0005ee0000008000 */
[----:B--2---:R-:W2:Y:S02]  /*7300*/  FENCE.VIEW.ASYNC.S ;  /* 0x00000000000073c6 */ /* 0x004ea40000000000 */
[----:B--2---:R-:W-:Y:S06]  /*7310*/  BAR.SYNC.DEFER_BLOCKING 0x1, 0x80 ;  /* 0x0042000000007b1d */ /* 0x004fec0000010000 */
[----:B------:R-:W-:Y:S05]  /*7320*/  @P0 BRA `(.L_x_106) ;  /* 0x0000000000280947 */ /* 0x000fea0003800000 */
[----:B------:R-:W-:Y:S01]  /*7330*/  UIADD3 UR4, UPT, UPT, UR44, 0x8200, URZ ;  /* 0x000082002c047890 */ /* 0x000fe2000fffe0ff */
[----:B------:R-:W-:Y:S05]  /*7340*/  UMOV UR51, UR36 ;  /* 0x0000002400337c82 */ /* 0x000fea0008000000 */
[----:B------:R-:W-:Y:S01]  /*7350*/  MOV R173, UR4 ;  /* 0x0000000400ad7c02 */ /* 0x000fe20008000f00 */
[----:B------:R-:W-:Y:S03]  /*7360*/  UIADD3 UR4, UP0, UPT, UR62, 0x680, URZ ;  /* 0x000006803e047890 */ /* 0x000fe6000ff1e0ff */
[----:B------:R-:W-:Y:S01]  /*7370*/  R2UR UR48, R173 ;  /* 0x00000000ad3072ca */ /* 0x000fe200000e0000 */
[----:B------:R-:W-:Y:S11]  /*7380*/  UIADD3.X UR5, UPT, UPT, URZ, UR63, URZ, UP0, !UPT ;  /* 0x0000003fff057290 */ /* 0x000ff600087fe4ff */
[----:B------:R-:W-:Y:S01]  /*7390*/  @!UPT UIADD3 URZ, UPT, UPT, URZ, URZ, URZ ;  /* 0x000000fffffff290 */ /* 0x000fe2000fffe0ff */
[----:B------:R2:W-:Y:S01]  /*73a0*/  UTMASTG.3D [UR48], [UR4] ;  /* 0x00000030040073b5 */ /* 0x0005e20008010000 */
[----:B------:R0:W-:Y:S01]  /*73b0*/  UTMACMDFLUSH ;  /* 0x00000000000079b7 */ /* 0x0001e20000000000 */
[----:B--2---:R-:W-:Y:S04]  /*73c0*/  DEPBAR.LE SB0, 0x1 ;  /* 0x000080400000791a */ /* 0x004fe80000000000 */
.L_x_106:
[----:B------:R-:W-:Y:S05]  /*73d0*/  BSYNC.RECONVERGENT B0 ;  /* 0x0000000000007941 */ /* 0x000fea0003800200 */
.L_x_105:
[----:B------:R-:W-:Y:S06]  /*73e0*/  BAR.SYNC.DEFER_BLOCKING 0x1, 0x80 ;  /* 0x0042000000007b1d */ /* 0x000fec0000010000 */
[----:B------:R-:W2:Y:S01]  /*73f0*/  @P6 SYNCS.PHASECHK.TRANS64.TRYWAIT P0, [R190+URZ+0x50], R191 ;  /* 0x000050bfbe0065a7 */ /* 0x000ea200080011ff */
[----:B------:R-:W-:Y:S01]  /*7400*/  BSSY B1, `(.L_x_107) ;  /* 0x0000023000017945 */ /* 0x000fe20003800000 */
[----:B--2---:R-:W-:Y:S03]  /*7410*/  @P6 SEL R180, RZ, 0x1, !P0 ;  /* 0x00000001ffb46807 */ /* 0x004fe60004000000 */
[----:B------:R-:W-:Y:S05]  /*7420*/  @!P6 BRA `(.L_x_108) ;  /* 0x000000000080e947 */ /* 0x000fea0003800000 */
[----:B------:R-:W-:Y:S01]  /*7430*/  ISETP.NE.AND P1, PT, R181, RZ, PT ;  /* 0x000000ffb500720c */ /* 0x000fe20003f25270 */
[----:B------:R-:W2:Y:S01]  /*7440*/  S2R R0, SR_CgaCtaId ;  /* 0x0000000000007919 */ /* 0x000ea20000008800 */
[----:B------:R-:W-:Y:S01]  /*7450*/  ISETP.NE.AND P0, PT, R180, RZ, PT ;  /* 0x000000ffb400720c */ /* 0x000fe20003f05270 */
[----:B------:R-:W-:Y:S10]  /*7460*/  BSSY B0, `(.L_x_109) ;  /* 0x0000009000007945 */ /* 0x000ff40003800000 */
[----:B------:R-:W-:Y:S04]  /*7470*/  @P1 IMAD R3, R166, 0x2000, R171 ;  /* 0x00002000a6031824 */ /* 0x000fe800078e02ab */
[C---:B------:R-:W-:Y:S01]  /*7480*/  @P1 IMAD.IADD R6, R3.reuse, 0x1, R182 ;  /* 0x0000000103061824 */ /* 0x040fe200078e02b6 */
[----:B------:R-:W-:Y:S03]  /*7490*/  @P1 IADD3 R4, PT, PT, R3, R188, RZ ;  /* 0x000000bc03041210 */ /* 0x000fe60007ffe0ff */
[----:B------:R-:W-:Y:S01]  /*74a0*/  @P1 IMAD.IADD R2, R183, 0x1, R6 ;  /* 0x00000001b7021824 */ /* 0x000fe200078e0206 */
[----:B------:R-:W-:Y:S06]  /*74b0*/  @P0 BRA `(.L_x_110) ;  /* 0x00000000000c0947 */ /* 0x000fec0003800000 */
[----:B------:R-:W-:Y:S04]  /*74c0*/  SHF.L.U32 R5, R165, 0x1f, RZ ;  /* 0x0000001fa5057819 */ /* 0x000fe800000006ff */
[----:B------:R-:W3:Y:S02]  /*74d0*/  SYNCS.PHASECHK.TRANS64.TRYWAIT P0, [R190+URZ+0x50], R5 ;  /* 0x00005005be0075a7 */ /* 0x000ee400080011ff */
[----:B---3--:R-:W-:Y:S05]  /*74e0*/  @!P0 BRA `(.L_x_111) ;  /* 0x0000004800e88947 */ /* 0x008fea0003800000 */
.L_x_110:
[----:B------:R-:W-:Y:S05]  /*74f0*/  BSYNC B0 ;  /* 0x0000000000007941 */ /* 0x000fea0003800000 */
.L_x_109:
[----:B------:R-:W-:Y:S01]  /*7500*/  ISETP.NE.AND P0, PT, R181, RZ, PT ;  /* 0x000000ffb500720c */ /* 0x000fe20003f05270 */
[----:B---3--:R-:W-:Y:S02]  /*7510*/  VIADD R5, R190, 0x70 ;  /* 0x00000070be057836 */ /* 0x008fe40000000000 */
[----:B------:R-:W-:Y:S03]  /*7520*/  VIADD R166, R166, 0x1 ;  /* 0x00000001a6a67836 */ /* 0x000fe60000000000 */
[----:B--2---:R-:W-:Y:S07]  /*7530*/  PRMT R0, R0, 0x654, R5 ;  /* 0x0000065400007816 */ /* 0x004fee0000000005 */
[----:B------:R2:W3:Y:S04]  /*7540*/  @P0 LDS.128 R140, [R3] ;  /* 0x00000000038c0984 */ /* 0x0004e80000000c00 */
[----:B------:R2:W4:Y:S04]  /*7550*/  @P0 LDS.128 R148, [R4+0x20] ;  /* 0x0000200004940984 */ /* 0x0005280000000c00 */
        /* <DEDUP_REMOVED lines=12> */
[----:B--234-:R-:W-:Y:S02]  /*7620*/  LOP3.LUT R165, R165, R0, RZ, 0x3c, !PT ;  /* 0x00000000a5a57212 */ /* 0x01cfe400078e3cff */
.L_x_108:
[----:B------:R-:W-:Y:S05]  /*7630*/  BSYNC B1 ;  /* 0x0000000000017941 */ /* 0x000fea0003800000 */
.L_x_107:
[----:B------:R-:W-:Y:S01]  /*7640*/  VIADD R0, R71, 0x40 ;  /* 0x0000004047007836 */ /* 0x000fe20000000000 */
[----:B------:R-:W-:Y:S04]  /*7650*/  BSSY.RECONVERGENT B6, `(.L_x_112) ;  /* 0x0000015000067945 */ /* 0x000fe80003800200 */
[----:B------:R-:W-:Y:S04]  /*7660*/  SHF.R.U32.HI R0, RZ, 0x15, R0 ;  /* 0x00000015ff007819 */ /* 0x000fe80000011600 */
[----:B------:R-:W-:Y:S11]  /*7670*/  LOP3.LUT P0, RZ, R0, 0x3, R159, 0x48, !PT ;  /* 0x0000000300ff7812 */ /* 0x000ff6000780489f */
[----:B------:R-:W-:Y:S02]  /*7680*/  @!UPT UIADD3 URZ, UPT, UPT, URZ, URZ, URZ ;  /* 0x000000fffffff290 */ /* 0x000fe4000fffe0ff */
        /* <DEDUP_REMOVED lines=8> */
[----:B------:R-:W5:Y:S01]  /*7710*/  LDCU.64 UR4, c[0x4][0x18] ;  /* 0x01000300ff0477ac */ /* 0x000f620008000a00 */
[----:B--2---:R-:W-:Y:S01]  /*7720*/  MOV R5, UR9 ;  /* 0x0000000900057c02 */ /* 0x004fe20008000f00 */
[----:B------:R-:W-:Y:S01]  /*7730*/  IMAD.U32 R4, RZ, RZ, UR8 ;  /* 0x00000008ff047e24 */ /* 0x000fe2000f8e00ff */
[----:B---3--:R-:W-:Y:S01]  /*7740*/  MOV R7, UR7 ;  /* 0x0000000700077c02 */ /* 0x008fe20008000f00 */
[----:B------:R-:W-:Y:S01]  /*7750*/  IMAD.U32 R6, RZ, RZ, UR6 ;  /* 0x00000006ff067e24 */ /* 0x000fe2000f8e00ff */
[----:B-----5:R-:W-:Y:S01]  /*7760*/  MOV R11, UR5 ;  /* 0x00000005000b7c02 */ /* 0x020fe20008000f00 */
[----:B------:R-:W-:Y:S02]  /*7770*/  IMAD.U32 R10, RZ, RZ, UR4 ;  /* 0x00000004ff0a7e24 */ /* 0x000fe4000f8e00ff */
[----:B------:R-:W-:Y:S07]  /*7780*/  LEPC R20, `(.L_x_113) ;  /* 0x000000001014794e */ /* 0x000fee0000000000 */
[----:B-1--4-:R-:W-:Y:S05]  /*7790*/  CALL.ABS.NOINC R2 ;  /* 0x0000000002007343 */ /* 0x012fea0003c00000 */
.L_x_113:
[----:B------:R-:W-:Y:S05]  /*77a0*/  BSYNC.RECONVERGENT B6 ;  /* 0x0000000000067941 */ /* 0x000fea0003800200 */
.L_x_112:
[----:B------:R-:W-:Y:S01]  /*77b0*/  F2FP.F16.E5M2.UNPACK_B R4, R141 ;  /* 0x0000008dff04723e */ /* 0x000fe200020004ff */
[----:B------:R-:W-:Y:S05]  /*77c0*/  WARPSYNC.ALL ;  /* 0x0000000000007948 */ /* 0x000fea0003800000 */
[----:B------:R-:W-:Y:S01]  /*77d0*/  R2UR UR4, R71 ;  /* 0x00000000470472ca */ /* 0x000fe200000e0000 */
[--C-:B------:R-:W-:Y:S01]  /*77e0*/  HADD2.F32 R78, -RZ, R4.reuse.H0_H0 ;  /* 0x20000004ff4e7230 */ /* 0x100fe20000004100 */
[-C--:B------:R-:W-:Y:S01]  /*77f0*/  F2FP.F16.E5M2.UNPACK_B R0, R140.reuse ;  /* 0x0000008cff00723e */ /* 0x080fe200020004ff */
[----:B------:R-:W-:Y:S01]  /*7800*/  HADD2.F32 R75, -RZ, R4.H1_H1 ;  /* 0x30000004ff4b7230 */ /* 0x000fe20000004100 */
[----:B------:R-:W-:Y:S01]  /*7810*/  F2FP.F16.E5M2.UNPACK_B R4, R143 ;  /* 0x0000008fff04723e */ /* 0x000fe200020004ff */
[----:B------:R-:W-:Y:S01]  /*7820*/  BSSY.RECONVERGENT B0, `(.L_x_114) ;  /* 0x0000116000007945 */ /* 0x000fe20003800200 */
[----:B------:R-:W-:Y:S01]  /*7830*/  F2FP.F16.E5M2.UNPACK_B R3, R140.H1 ;  /* 0x0000008cff03723e */ /* 0x000fe200030004ff */
[--C-:B------:R-:W-:Y:S01]  /*7840*/  HADD2.F32 R2, -RZ, R0.reuse.H0_H0 ;  /* 0x20000000ff027230 */ /* 0x100fe20000004100 */
[----:B-1----:R-:W-:Y:S01]  /*7850*/  F2FP.F16.E5M2.UNPACK_B R127, R154 ;  /* 0x0000009aff7f723e */ /* 0x002fe200020004ff */
[----:B------:R-:W-:Y:S01]  /*7860*/  HADD2.F32 R72, -RZ, R0.H1_H1 ;  /* 0x30000000ff487230 */ /* 0x000fe20000004100 */
[----:B------:R-:W-:Y:S01]  /*7870*/  F2FP.F16.E5M2.UNPACK_B R0, R141.H1 ;  /* 0x0000008dff00723e */ /* 0x000fe200030004ff */
[--C-:B------:R-:W-:Y:S01]  /*7880*/  HADD2.F32 R74, -RZ, R3.reuse.H0_H0 ;  /* 0x20000003ff4a7230 */ /* 0x100fe20000004100 */
[----:B------:R-:W-:Y:S01]  /*7890*/  F2FP.F16.E5M2.UNPACK_B R117, R151.H1 ;  /* 0x00000097ff75723e */ /* 0x000fe200030004ff */
[----:B------:R-:W-:Y:S01]  /*78a0*/  HADD2.F32 R76, -RZ, R3.H1_H1 ;  /* 0x30000003ff4c7230 */ /* 0x000fe20000004100 */
[-C--:B------:R-:W-:Y:S01]  /*78b0*/  F2FP.F16.E5M2.UNPACK_B R3, R142.reuse ;  /* 0x0000008eff03723e */ /* 0x080fe200020004ff */
[--C-:B------:R-:W-:Y:S01]  /*78c0*/  HADD2.F32 R80, -RZ, R0.reuse.H0_H0 ;  /* 0x20000000ff507230 */ /* 0x100fe20000004100 */
[----:B------:R-:W-:Y:S01]  /*78d0*/  ISETP.NE.AND P0, PT, R174, RZ, PT ;  /* 0x000000ffae00720c */ /* 0x000fe20003f05270 */
[----:B------:R-:W-:Y:S01]  /*78e0*/  HADD2.F32 R77, -RZ, R0.H1_H1 ;  /* 0x30000000ff4d7230 */ /* 0x000fe20000004100 */
[----:B------:R-:W-:Y:S01]  /*78f0*/  F2FP.F16.E5M2.UNPACK_B R0, R142.H1 ;  /* 0x0000008eff00723e */ /* 0x000fe200030004ff */
[--C-:B------:R-:W-:Y:S01]  /*7900*/  HADD2.F32 R82, -RZ, R3.reuse.H0_H0 ;  /* 0x20000003ff527230 */ /* 0x100fe20000004100 */
[----:B------:R-:W-:Y:S01]  /*7910*/  ISETP.NE.AND P6, PT, R189, RZ, PT ;  /* 0x000000ffbd00720c */ /* 0x000fe20003fc5270 */
[----:B------:R-:W-:Y:S01]  /*7920*/  HADD2.F32 R79, -RZ, R3.H1_H1 ;  /* 0x30000003ff4f7230 */ /* 0x000fe20000004100 */
[----:B------:R-:W-:Y:S01]  /*7930*/  F2FP.F16.E5M2.UNPACK_B R3, R143.H1 ;  /* 0x0000008fff03723e */ /* 0x000fe200030004ff */
[--C-:B------:R-:W-:Y:S02]  /*7940*/  HADD2.F32 R84, -RZ, R0.reuse.H0_H0 ;  /* 0x20000000ff547230 */ /* 0x100fe40000004100 */
[----:B------:R-:W-:Y:S01]  /*7950*/  HADD2.F32 R81, -RZ, R0.H1_H1 ;  /* 0x30000000ff517230 */ /* 0x000fe20000004100 */
[-C--:B------:R-:W-:Y:S01]  /*7960*/  F2FP.F16.E5M2.UNPACK_B R0, R144.reuse ;  /* 0x00000090ff00723e */ /* 0x080fe200020004ff */
[--C-:B------:R-:W-:Y:S02]  /*7970*/  HADD2.F32 R86, -RZ, R4.reuse.H0_H0 ;  /* 0x20000004ff567230 */ /* 0x100fe40000004100 */
[----:B------:R-:W-:Y:S01]  /*7980*/  HADD2.F32 R83, -RZ, R4.H1_H1 ;  /* 0x30000004ff537230 */ /* 0x000fe20000004100 */
[-C--:B------:R-:W-:Y:S01]  /*7990*/  F2FP.F16.E5M2.UNPACK_B R4, R145.reuse ;  /* 0x00000091ff04723e */ /* 0x080fe200020004ff */
[--C-:B------:R-:W-:Y:S02]  /*79a0*/  HADD2.F32 R90, -RZ, R0.reuse.H0_H0 ;  /* 0x20000000ff5a7230 */ /* 0x100fe40000004100 */
[----:B------:R-:W-:Y:S01]  /*79b0*/  HADD2.F32 R87, -RZ, R0.H1_H1 ;  /* 0x30000000ff577230 */ /* 0x000fe20000004100 */
[----:B------:R-:W-:Y:S01]  /*79c0*/  F2FP.F16.E5M2.UNPACK_B R0, R145.H1 ;  /* 0x00000091ff00723e */ /* 0x000fe200030004ff */
[--C-:B------:R-:W-:Y:S02]  /*79d0*/  HADD2.F32 R88, -RZ, R3.reuse.H0_H0 ;  /* 0x20000003ff587230 */ /* 0x100fe40000004100 */
[----:B------:R-:W-:Y:S01]  /*79e0*/  HADD2.F32 R85, -RZ, R3.H1_H1 ;  /* 0x30000003ff557230 */ /* 0x000fe20000004100 */
[----:B------:R-:W-:Y:S01]  /*79f0*/  F2FP.F16.E5M2.UNPACK_B R3, R144.H1 ;  /* 0x00000090ff03723e */ /* 0x000fe200030004ff */
[--C-:B------:R-:W-:Y:S02]  /*7a00*/  HADD2.F32 R96, -RZ, R0.reuse.H0_H0 ;  /* 0x20000000ff607230 */ /* 0x100fe40000004100 */
[----:B------:R-:W-:Y:S01]  /*7a10*/  HADD2.F32 R93, -RZ, R0.H1_H1 ;  /* 0x30000000ff5d7230 */ /* 0x000fe20000004100 */
[-C--:B------:R-:W-:Y:S01]  /*7a20*/  F2FP.F16.E5M2.UNPACK_B R0, R146.reuse.H1 ;  /* 0x00000092ff00723e */ /* 0x080fe200030004ff */
[--C-:B------:R-:W-:Y:S02]  /*7a30*/  HADD2.F32 R94, -RZ, R4.reuse.H0_H0 ;  /* 0x20000004ff5e7230 */ /* 0x100fe40000004100 */
[----:B------:R-:W-:Y:S01]  /*7a40*/  HADD2.F32 R91, -RZ, R4.H1_H1 ;  /* 0x30000004ff5b7230 */ /* 0x000fe20000004100 */
[----:B------:R-:W-:Y:S01]  /*7a50*/  F2FP.F16.E5M2.UNPACK_B R4, R147 ;  /* 0x00000093ff04723e */ /* 0x000fe200020004ff */
[--C-:B------:R-:W-:Y:S02]  /*7a60*/  HADD2.F32 R92, -RZ, R3.reuse.H0_H0 ;  /* 0x20000003ff5c7230 */ /* 0x100fe40000004100 */
[----:B------:R-:W-:Y:S01]  /*7a70*/  HADD2.F32 R89, -RZ, R3.H1_H1 ;  /* 0x30000003ff597230 */ /* 0x000fe20000004100 */
[----:B------:R-:W-:Y:S01]  /*7a80*/  F2FP.F16.E5M2.UNPACK_B R3, R146 ;  /* 0x00000092ff03723e */ /* 0x000fe200020004ff */
[--C-:B------:R-:W-:Y:S02]  /*7a90*/  HADD2.F32 R100, -RZ, R0.reuse.H0_H0 ;  /* 0x20000000ff647230 */ /* 0x100fe40000004100 */
[----:B------:R-:W-:Y:S01]  /*7aa0*/  HADD2.F32 R97, -RZ, R0.H1_H1 ;  /* 0x30000000ff617230 */ /* 0x000fe20000004100 */
[-C--:B------:R-:W-:Y:S01]  /*7ab0*/  F2FP.F16.E5M2.UNPACK_B R0, R148.reuse ;  /* 0x00000094ff00723e */ /* 0x080fe200020004ff */
[--C-:B------:R-:W-:Y:S02]  /*7ac0*/  HADD2.F32 R102, -RZ, R4.reuse.H0_H0 ;  /* 0x20000004ff667230 */ /* 0x100fe40000004100 */
[----:B------:R-:W-:Y:S01]  /*7ad0*/  HADD2.F32 R99, -RZ, R4.H1_H1 ;  /* 0x30000004ff637230 */ /* 0x000fe20000004100 */
[----:B------:R-:W-:Y:S01]  /*7ae0*/  F2FP.F16.E5M2.UNPACK_B R4, R149 ;  /* 0x00000095ff04723e */ /* 0x000fe200020004ff */
[--C-:B------:R-:W-:Y:S02]  /*7af0*/  HADD2.F32 R98, -RZ, R3.reuse.H0_H0 ;  /* 0x20000003ff627230 */ /* 0x100fe40000004100 */
[----:B------:R-:W-:Y:S01]  /*7b00*/  HADD2.F32 R95, -RZ, R3.H1_H1 ;  /* 0x30000003ff5f7230 */ /* 0x000fe20000004100 */
[----:B------:R-:W-:Y:S01]  /*7b10*/  F2FP.F16.E5M2.UNPACK_B R3, R147.H1 ;  /* 0x00000093ff03723e */ /* 0x000fe200030004ff */
[--C-:B------:R-:W-:Y:S02]  /*7b20*/  HADD2.F32 R106, -RZ, R0.reuse.H0_H0 ;  /* 0x20000000ff6a7230 */ /* 0x100fe40000004100 */
[----:B------:R-:W-:Y:S01]  /*7b30*/  HADD2.F32 R103, -RZ, R0.H1_H1 ;  /* 0x30000000ff677230 */ /* 0x000fe20000004100 */
[----:B------:R-:W-:Y:S01]  /*7b40*/  F2FP.F16.E5M2.UNPACK_B R0, R148.H1 ;  /* 0x00000094ff00723e */ /* 0x000fe200030004ff */
[--C-:B------:R-:W-:Y:S02]  /*7b50*/  HADD2.F32 R110, -RZ, R4.reuse.H0_H0 ;  /* 0x20000004ff6e7230 */ /* 0x100fe40000004100 */
[----:B------:R-:W-:Y:S02]  /*7b60*/  HADD2.F32 R107, -RZ, R4.H1_H1 ;  /* 0x30000004ff6b7230 */ /* 0x000fe40000004100 */
[--C-:B------:R-:W-:Y:S01]  /*7b70*/  HADD2.F32 R104, -RZ, R3.reuse.H0_H0 ;  /* 0x20000003ff687230 */ /* 0x100fe20000004100 */
[----:B------:R-:W1:Y:S01]  /*7b80*/  LDTM.x64 R4, tmem[UR4+0x40] ;  /* 0x00004004000479ee */ /* 0x000e620008340000 */
[----:B------:R-:W-:Y:S01]  /*7b90*/  HADD2.F32 R101, -RZ, R3.H1_H1 ;  /* 0x30000003ff657230 */ /* 0x000fe20000004100 */
[----:B------:R-:W-:Y:S01]  /*7ba0*/  F2FP.F16.E5M2.UNPACK_B R3, R149.H1 ;  /* 0x00000095ff03723e */ /* 0x000fe200030004ff */
        /* <DEDUP_REMOVED lines=14> */
[----:B------:R-:W-:Y:S01]  /*7c90*/  F2FP.F16.E5M2.UNPACK_B R0, R152.H1 ;  /* 0x00000098ff00723e */ /* 0x000fe200030004ff */
[--C-:B------:R-:W-:Y:S02]  /*7ca0*/  HADD2.F32 R122, -RZ, R3.reuse.H0_H0 ;  /* 0x20000003ff7a7230 */ /* 0x100fe40000004100 */
[C---:B-1----:R-:W-:Y:S01]  /*7cb0*/  FMUL R7, R70.reuse, R7 ;  /* 0x0000000746077220 */ /* 0x042fe20000400000 */
        /* <DEDUP_REMOVED lines=10> */
[C---:B------:R-:W-:Y:S01]  /*7d60*/  FMUL R0, R70.reuse, R4 ;  /* 0x0000000446007220 */ /* 0x040fe20000400000 */
[--C-:B------:R-:W-:Y:S01]  /*7d70*/  HADD2.F32 R130, -RZ, R127.reuse.H0_H0 ;  /* 0x2000007fff827230 */ /* 0x100fe20000004100 */
[----:B------:R-:W-:Y:S01]  /*7d80*/  F2FP.F16.E5M2.UNPACK_B R4, R155 ;  /* 0x0000009bff04723e */ /* 0x000fe200020004ff */
[----:B------:R-:W-:Y:S02]  /*7d90*/  HADD2.F32 R127, -RZ, R127.H1_H1 ;  /* 0x3000007fff7f7230 */ /* 0x000fe40000004100 */
[C---:B------:R-:W-:Y:S01]  /*7da0*/  FFMA R0, R73.reuse, R2, R0 ;  /* 0x0000000249007223 */ /* 0x040fe20000000000 */
[C---:B------:R-:W-:Y:S01]  /*7db0*/  FMUL R2, R70.reuse, R5 ;  /* 0x0000000546027220 */ /* 0x040fe20000400000 */
[--C-:B------:R-:W-:Y:S01]  /*7dc0*/  HADD2.F32 R132, -RZ, R3.reuse.H0_H0 ;  /* 0x20000003ff847230 */ /* 0x100fe20000004100 */
[----:B------:R-:W-:Y:S01]  /*7dd0*/  F2FP.F16.E5M2.UNPACK_B R5, R155.H1 ;  /* 0x0000009bff05723e */ /* 0x000fe200030004ff */
[----:B------:R-:W-:Y:S02]  /*7de0*/  HADD2.F32 R129, -RZ, R3.H1_H1 ;  /* 0x30000003ff817230 */ /* 0x000fe40000004100 */
[C---:B------:R-:W-:Y:S01]  /*7df0*/  FFMA R2, R73.reuse, R72, R2 ;  /* 0x0000004849027223 */ /* 0x040fe20000000002 */
[--C-:B------:R-:W-:Y:S02]  /*7e00*/  HADD2.F32 R72, -RZ, R4.reuse.H0_H0 ;  /* 0x20000004ff487230 */ /* 0x100fe40000004100 */
[C---:B------:R-:W-:Y:S01]  /*7e10*/  FMUL R3, R70.reuse, R6 ;  /* 0x0000000646037220 */ /* 0x040fe20000400000 */
[----:B------:R-:W-:Y:S02]  /*7e20*/  HADD2.F32 R131, -RZ, R4.H1_H1 ;  /* 0x30000004ff837230 */ /* 0x000fe40000004100 */
[C---:B------:R-:W-:Y:S01]  /*7e30*/  FMUL R4, R70.reuse, R9 ;  /* 0x0000000946047220 */ /* 0x040fe20000400000 */
[--C-:B------:R-:W-:Y:S02]  /*7e40*/  HADD2.F32 R133, -RZ, R5.reuse.H1_H1 ;  /* 0x30000005ff857230 */ /* 0x100fe40000004100 */
[C---:B------:R-:W-:Y:S01]  /*7e50*/  FFMA R3, R73.reuse, R74, R3 ;  /* 0x0000004a49037223 */ /* 0x040fe20000000003 */
[----:B------:R-:W-:Y:S01]  /*7e60*/  FFMA R7, R73, R76, R7 ;  /* 0x0000004c49077223 */ /* 0x000fe20000000007 */
[----:B------:R-:W-:Y:S02]  /*7e70*/  HADD2.F32 R74, -RZ, R5.H0_H0 ;  /* 0x20000005ff4a7230 */ /* 0x000fe40000004100 */
[C---:B------:R-:W-:Y:S01]  /*7e80*/  FMUL R5, R70.reuse, R10 ;  /* 0x0000000a46057220 */ /* 0x040fe20000400000 */
[C---:B------:R-:W-:Y:S01]  /*7e90*/  FMUL R6, R70.reuse, R11 ;  /* 0x0000000b46067220 */ /* 0x040fe20000400000 */
[C---:B------:R-:W-:Y:S01]  /*7ea0*/  FMUL R11, R70.reuse, R16 ;  /* 0x00000010460b7220 */ /* 0x040fe20000400000 */
[----:B------:R-:W-:Y:S01]  /*7eb0*/  F2FP.SATFINITE.E5M2.F32.PACK_AB_MERGE_C R135, R7, R3, RZ ;  /* 0x000000030787723e */ /* 0x000fe200048060ff */
[C---:B------:R-:W-:Y:S01]  /*7ec0*/  FMUL R3, R70.reuse, R8 ;  /* 0x0000000846037220 */ /* 0x040fe20000400000 */
[C---:B------:R-:W-:Y:S01]  /*7ed0*/  FMUL R7, R70.reuse, R12 ;  /* 0x0000000c46077220 */ /* 0x040fe20000400000 */
[C---:B------:R-:W-:Y:S01]  /*7ee0*/  FMUL R8, R70.reuse, R13 ;  /* 0x0000000d46087220 */ /* 0x040fe20000400000 */
[C---:B------:R-:W-:Y:S01]  /*7ef0*/  FMUL R12, R70.reuse, R17 ;  /* 0x00000011460c7220 */ /* 0x040fe20000400000 */
[C---:B------:R-:W-:Y:S01]  /*7f00*/  FFMA R3, R73.reuse, R78, R3 ;  /* 0x0000004e49037223 */ /* 0x040fe20000000003 */
[C---:B------:R-:W-:Y:S01]  /*7f10*/  FFMA R4, R73.reuse, R75, R4 ;  /* 0x0000004b49047223 */ /* 0x040fe20000000004 */
[C---:B------:R-:W-:Y:S01]  /*7f20*/  FFMA R5, R73.reuse, R80, R5 ;  /* 0x0000005049057223 */ /* 0x040fe20000000005 */
[C---:B------:R-:W-:Y:S01]  /*7f30*/  FFMA R6, R73.reuse, R77, R6 ;  /* 0x0000004d49067223 */ /* 0x040fe20000000006 */
[C---:B------:R-:W-:Y:S01]  /*7f40*/  FFMA R7, R73.reuse, R82, R7 ;  /* 0x0000005249077223 */ /* 0x040fe20000000007 */
[C---:B------:R-:W-:Y:S01]  /*7f50*/  FFMA R8, R73.reuse, R79, R8 ;  /* 0x0000004f49087223 */ /* 0x040fe20000000008 */
[C---:B------:R-:W-:Y:S01]  /*7f60*/  FMUL R16, R70.reuse, R21 ;  /* 0x0000001546107220 */ /* 0x040fe20000400000 */
[----:B------:R-:W-:Y:S01]  /*7f70*/  FMUL R9, R70, R14 ;  /* 0x0000000e46097220 */ /* 0x000fe20000400000 */
[----:B------:R-:W-:Y:S01]  /*7f80*/  F2FP.SATFINITE.E5M2.F32.PACK_AB_MERGE_C R5, R6, R5, RZ ;  /* 0x000000050605723e */ /* 0x000fe200048060ff */
[C---:B------:R-:W-:Y:S01]  /*7f90*/  FMUL R10, R70.reuse, R15 ;  /* 0x0000000f460a7220 */ /* 0x040fe20000400000 */
[C---:B------:R-:W-:Y:S01]  /*7fa0*/  FMUL R15, R70.reuse, R20 ;  /* 0x00000014460f7220 */ /* 0x040fe20000400000 */
[C---:B------:R-:W-:Y:S01]  /*7fb0*/  FFMA R9, R73.reuse, R84, R9 ;  /* 0x0000005449097223 */ /* 0x040fe20000000009 */
[C---:B------:R-:W-:Y:S01]  /*7fc0*/  FMUL R20, R70.reuse, R25 ;  /* 0x0000001946147220 */ /* 0x040fe20000400000 */
[C---:B------:R-:W-:Y:S01]  /*7fd0*/  FFMA R10, R73.reuse, R81, R10 ;  /* 0x00000051490a7223 */ /* 0x040fe2000000000a */
[C---:B------:R-:W-:Y:S01]  /*7fe0*/  FFMA R11, R73.reuse, R86, R11 ;  /* 0x00000056490b7223 */ /* 0x040fe2000000000b */
[C---:B------:R-:W-:Y:S01]  /*7ff0*/  FFMA R12, R73.reuse, R83, R12 ;  /* 0x00000053490c7223 */ /* 0x040fe2000000000c */
[C---:B------:R-:W-:Y:S01]  /*8000*/  FMUL R13, R70.reuse, R18 ;  /* 0x00000012460d7220 */ /* 0x040fe20000400000 */
[----:B------:R-:W-:Y:S01]  /*8010*/  FMUL R14, R70, R19 ;  /* 0x00000013460e7220 */ /* 0x000fe20000400000 */
[----:B------:R-:W-:Y:S01]  /*8020*/  F2FP.SATFINITE.E5M2.F32.PACK_AB_MERGE_C R9, R10, R9, RZ ;  /* 0x000000090a09723e */ /* 0x000fe200048060ff */
[C---:B------:R-:W-:Y:S01]  /*8030*/  FMUL R19, R70.reuse, R24 ;  /* 0x0000001846137220 */ /* 0x040fe20000400000 */
        /* <DEDUP_REMOVED lines=17> */
[----:B------:R-:W-:Y:S01]  /*8150*/  FMUL R27, R70, R32 ;  /* 0x00000020461b7220 */ /* 0x000fe20000400000 */
[C---:B------:R-:W-:Y:S01]  /*8160*/  FFMA R21, R73.reuse, R96, R21 ;  /* 0x0000006049157223 */ /* 0x040fe20000000015 */
[C---:B------:R-:W-:Y:S01]  /*8170*/  FFMA R22, R73.reuse, R93, R22 ;  /* 0x0000005d49167223 */ /* 0x040fe20000000016 */
[----:B------:R-:W-:Y:S01]  /*8180*/  F2FP.SATFINITE.E5M2.F32.PACK_AB_MERGE_C R16, R16, R15, R17 ;  /* 0x0000000f1010723e */ /* 0x000fe20004806011 */
[C---:B------:R-:W-:Y:S01]  /*8190*/  FFMA R23, R73.reuse, R98, R23 ;  /* 0x0000006249177223 */ /* 0x040fe20000000017 */
[C---:B------:R-:W-:Y:S01]  /*81a0*/  FFMA R24, R73.reuse, R95, R24 ;  /* 0x0000005f49187223 */ /* 0x040fe20000000018 */
[----:B------:R-:W-:Y:S01]  /*81b0*/  FMUL R32, R70, R37 ;  /* 0x0000002546207220 */ /* 0x000fe20000400000 */
[----:B------:R-:W-:Y:S01]  /*81c0*/  F2FP.SATFINITE.E5M2.F32.PACK_AB_MERGE_C R21, R22, R21, RZ ;  /* 0x000000151615723e */ /* 0x000fe200048060ff */
[C---:B------:R-:W-:Y:S01]  /*81d0*/  FMUL R25, R70.reuse, R30 ;  /* 0x0000001e46197220 */ /* 0x040fe20000400000 */
[C---:B------:R-:W-:Y:S01]  /*81e0*/  FMUL R26, R70.reuse, R31 ;  /* 0x0000001f461a7220 */ /* 0x040fe20000400000 */
[----:B------:R-:W-:Y:S01]  /*81f0*/  FMUL R31, R70, R36 ;  /* 0x00000024461f7220 */ /* 0x000fe20000400000 */
[----:B------:R-:W-:Y:S01]  /*8200*/  F2FP.SATFINITE.E5M2.F32.PACK_AB_MERGE_C R17, R20, R19, R21 ;  /* 0x000000131411723e */ /* 0x000fe20004806015 */
        /* <DEDUP_REMOVED lines=8> */
[----:B------:R-:W-:Y:S01]  /*8290*/  FMUL R35, R70, R40 ;  /* 0x0000002846237220 */ /* 0x000fe20000400000 */
[C---:B------:R-:W-:Y:S01]  /*82a0*/  FFMA R29, R73.reuse, R104, R29 ;  /* 0x00000068491d7223 */ /* 0x040fe2000000001d */
[----:B------:R-:W-:Y:S01]  /*82b0*/  F2FP.SATFINITE.E5M2.F32.PACK_AB_MERGE_C R18, R24, R23, R18 ;  /* 0x000000171812723e */ /* 0x000fe20004806012 */
        /* <DEDUP_REMOVED lines=22> */
[C---:B------:R-:W-:Y:S01]  /*8420*/  FMUL R41, R70.reuse, R46 ;  /* 0x0000002e46297220 */ /* 0x040fe20000400000 */
[C---:B------:R-:W-:Y:S01]  /*8430*/  FMUL R42, R70.reuse, R47 ;  /* 0x0000002f462a7220 */ /* 0x040fe20000400000 */
        /* <DEDUP_REMOVED lines=8> */
[C---:B------:R-:W-:Y:S01]  /*84c0*/  FMUL R47, R70.reuse, R52 ;  /* 0x00000034462f7220 */ /* 0x040fe20000400000 */
        /* <DEDUP_REMOVED lines=10> */
[C---:B------:R-:W-:Y:S01]  /*8570*/  FFMA R45, R73.reuse, R120, R45 ;  /* 0x00000078492d7223 */ /* 0x040fe2000000002d */
[C---:B------:R-:W-:Y:S01]  /*8580*/  FMUL R59, R70.reuse, R64 ;  /* 0x00000040463b7220 */ /* 0x040fe20000400000 */
[C---:B------:R-:W-:Y:S01]  /*8590*/  FMUL R60, R70.reuse, R65 ;  /* 0x00000041463c7220 */ /* 0x040fe20000400000 */
[C---:B------:R-:W-:Y:S01]  /*85a0*/  FMUL R61, R70.reuse, R66 ;  /* 0x00000042463d7220 */ /* 0x040fe20000400000 */
[----:B------:R-:W-:Y:S01]  /*85b0*/  FMUL R62, R70, R67 ;  /* 0x00000043463e7220 */ /* 0x000fe20000400000 */
[C---:B------:R-:W-:Y:S01]  /*85c0*/  FFMA R46, R73.reuse, R117, R46 ;  /* 0x00000075492e7223 */ /* 0x040fe2000000002e */
[----:B------:R-:W-:Y:S01]  /*85d0*/  F2FP.SATFINITE.E5M2.F32.PACK_AB_MERGE_C R64, R2, R0, R135 ;  /* 0x000000000240723e */ /* 0x000fe20004806087 */
[C---:B------:R-:W-:Y:S01]  /*85e0*/  FFMA R47, R73.reuse, R122, R47 ;  /* 0x0000007a492f7223 */ /* 0x040fe2000000002f */
[----:B------:R-:W-:Y:S01]  /*85f0*/  F2FP.SATFINITE.E5M2.F32.PACK_AB_MERGE_C R65, R4, R3, R5 ;  /* 0x000000030441723e */ /* 0x000fe20004806005 */
[C---:B------:R-:W-:Y:S01]  /*8600*/  FFMA R48, R73.reuse, R119, R48 ;  /* 0x0000007749307223 */ /* 0x040fe20000000030 */
[----:B------:R-:W-:Y:S01]  /*8610*/  F2FP.SATFINITE.E5M2.F32.PACK_AB_MERGE_C R66, R8, R7, R9 ;  /* 0x000000070842723e */ /* 0x000fe20004806009 */
[C---:B------:R-:W-:Y:S01]  /*8620*/  FFMA R49, R73.reuse, R124, R49 ;  /* 0x0000007c49317223 */ /* 0x040fe20000000031 */
[----:B------:R-:W-:Y:S01]  /*8630*/  F2FP.SATFINITE.E5M2.F32.PACK_AB_MERGE_C R67, R12, R11, R13 ;  /* 0x0000000b0c43723e */ /* 0x000fe2000480600d */
[----:B------:R-:W-:Y:S01]  /*8640*/  FMUL R53, R70, R58 ;  /* 0x0000003a46357220 */ /* 0x000fe20000400000 */
[C---:B------:R-:W-:Y:S01]  /*8650*/  FFMA R50, R73.reuse, R121, R50 ;  /* 0x0000007949327223 */ /* 0x040fe20000000032 */
[C---:B------:R-:W-:Y:S01]  /*8660*/  FFMA R51, R73.reuse, R126, R51 ;  /* 0x0000007e49337223 */ /* 0x040fe20000000033 */
[C---:B------:R-:W-:Y:S01]  /*8670*/  FFMA R52, R73.reuse, R123, R52 ;  /* 0x0000007b49347223 */ /* 0x040fe20000000034 */
[----:B------:R1:W-:Y:S01]  /*8680*/  STS.128 [R137+UR44+0xa200], R64 ;  /* 0x00a2004089007988 */ /* 0x0003e20008000c2c */
[C---:B------:R-:W-:Y:S01]  /*8690*/  FFMA R53, R73.reuse, R128, R53 ;  /* 0x0000008049357223 */ /* 0x040fe20000000035 */
[----:B------:R-:W-:Y:S01]  /*86a0*/  F2FP.SATFINITE.E5M2.F32.PACK_AB_MERGE_C R37, R38, R37, RZ ;  /* 0x000000252625723e */ /* 0x000fe200048060ff */
[C---:B------:R-:W-:Y:S01]  /*86b0*/  FFMA R54, R73.reuse, R125, R54 ;  /* 0x0000007d49367223 */ /* 0x040fe20000000036 */
[----:B------:R-:W-:Y:S01]  /*86c0*/  FMUL R58, R70, R63 ;  /* 0x0000003f463a7220 */ /* 0x000fe20000400000 */
[C---:B------:R-:W-:Y:S01]  /*86d0*/  FFMA R55, R73.reuse, R130, R55 ;  /* 0x0000008249377223 */ /* 0x040fe20000000037 */
[C---:B------:R-:W-:Y:S01]  /*86e0*/  FFMA R56, R73.reuse, R127, R56 ;  /* 0x0000007f49387223 */ /* 0x040fe20000000038 */
[C---:B------:R-:W-:Y:S01]  /*86f0*/  FFMA R57, R73.reuse, R132, R57 ;  /* 0x0000008449397223 */ /* 0x040fe20000000039 */
[----:B------:R1:W-:Y:S01]  /*8700*/  STS.128 [R176+0xa010], R16 ;  /* 0x00a01010b0007388 */ /* 0x0003e20000000c00 */
[----:B------:R-:W-:Y:S01]  /*8710*/  F2FP.SATFINITE.E5M2.F32.PACK_AB_MERGE_C R33, R36, R35, R37 ;  /* 0x000000232421723e */ /* 0x000fe20004806025 */
[C---:B------:R-:W-:Y:S01]  /*8720*/  FFMA R58, R73.reuse, R129, R58 ;  /* 0x00000081493a7223 */ /* 0x040fe2000000003a */
[----:B------:R-:W-:Y:S01]  /*8730*/  F2FP.SATFINITE.E5M2.F32.PACK_AB_MERGE_C R34, R42, R41, RZ ;  /* 0x000000292a22723e */ /* 0x000fe200048060ff */
[C---:B------:R-:W-:Y:S01]  /*8740*/  FFMA R59, R73.reuse, R72, R59 ;  /* 0x00000048493b7223 */ /* 0x040fe2000000003b */
[----:B------:R-:W-:Y:S01]  /*8750*/  F2FP.SATFINITE.E5M2.F32.PACK_AB_MERGE_C R35, R46, R45, RZ ;  /* 0x0000002d2e23723e */ /* 0x000fe200048060ff */
        /* <DEDUP_REMOVED lines=25> */
[----:B------:R-:W-:Y:S02]  /*88f0*/  UIADD3 UR4, UP0, UPT, UR62, 0x680, URZ ;  /* 0x000006803e047890 */ /* 0x000fe4000ff1e0ff */
[----:B------:R-:W-:Y:S02]  /*8900*/  UIADD3 UR9, UPT, UPT, UR49, 0x40, URZ ;  /* 0x0000004031097890 */ /* 0x000fe4000fffe0ff */
[----:B------:R-:W-:Y:S02]  /*8910*/  UIADD3 UR8, UPT, UPT, UR44, 0xa200, URZ ;  /* 0x0000a2002c087890 */ /* 0x000fe4000fffe0ff */
[----:B------:R-:W-:Y:S01]  /*8920*/  UIADD3.X UR5, UPT, UPT, URZ, UR63, URZ, UP0, !UPT ;  /* 0x0000003fff057290 */ /* 0x000fe200087fe4ff */
[----:B------:R-:W-:Y:S01]  /*8930*/  UMOV UR10, UR50 ;  /* 0x00000032000a7c82 */ /* 0x000fe20008000000 */
[----:B------:R-:W-:Y:S07]  /*8940*/  UMOV UR11, UR36 ;  /* 0x00000024000b7c82 */ /* 0x000fee0008000000 */
[----:B------:R2:W-:Y:S01]  /*8950*/  UTMASTG.3D [UR8], [UR4] ;  /* 0x00000008040073b5 */ /* 0x0005e20008010000 */
[----:B------:R0:W-:Y:S01]  /*8960*/  UTMACMDFLUSH ;  /* 0x00000000000079b7 */ /* 0x0001e20000000000 */
[----:B--2---:R-:W-:Y:S04]  /*8970*/  DEPBAR.LE SB0, 0x1 ;  /* 0x000080400000791a */ /* 0x004fe80000000000 */
.L_x_115:
[----:B------:R-:W-:Y:S05]  /*8980*/  BSYNC.RECONVERGENT B0 ;  /* 0x0000000000007941 */ /* 0x000fea0003800200 */
.L_x_114:
        /* <DEDUP_REMOVED lines=17> */
.L_x_119:
[----:B------:R-:W-:Y:S05]  /*8aa0*/  BSYNC B0 ;  /* 0x0000000000007941 */ /* 0x000fea0003800000 */
.L_x_118:
        /* <DEDUP_REMOVED lines=15> */
[----:B------:R-:W-:Y:S02]  /*8ba0*/  SEL R0, RZ, 0x1, P0 ;  /* 0x00000001ff007807 */ /* 0x000fe40000000000 */
[----:B------:R-:W-:Y:S02]  /*8bb0*/  SEL R166, R166, RZ, P0 ;  /* 0x000000ffa6a67207 */ /* 0x000fe40000000000 */
[----:B------:R-:W-:Y:S01]  /*8bc0*/  LOP3.LUT R165, R165, R0, RZ, 0x3c, !PT ;  /* 0x00000000a5a57212 */ /* 0x000fe200078e3cff */
[----:B-----5:R2:W-:Y:S06]  /*8bd0*/  SYNCS.ARRIVE.TRANS64.RED.A1T0 RZ, [R2+URZ], RZ ;  /* 0x000000ff02ff79a7 */ /* 0x0205ec00081004ff */
.L_x_117:
[----:B------:R-:W-:Y:S05]  /*8be0*/  BSYNC B1 ;  /* 0x0000000000017941 */ /* 0x000fea0003800000 */
.L_x_116:
[----:B------:R-:W-:Y:S01]  /*8bf0*/  VIADD R0, R71, 0x80 ;  /* 0x0000008047007836 */ /* 0x000fe20000000000 */
[----:B------:R-:W-:Y:S04]  /*8c00*/  BSSY.RECONVERGENT B6, `(.L_x_121) ;  /* 0x0000015000067945 */ /* 0x000fe80003800200 */
[----:B------:R-:W-:Y:S04]  /*8c10*/  SHF.R.U32.HI R0, RZ, 0x15, R0 ;  /* 0x00000015ff007819 */ /* 0x000fe80000011600 */
[----:B------:R-:W-:Y:S11]  /*8c20*/  LOP3.LUT P0, RZ, R0, 0x3, R159, 0x48, !PT ;  /* 0x0000000300ff7812 */ /* 0x000ff6000780489f */
[----:B------:R-:W-:Y:S02]  /*8c30*/  @!UPT UIADD3 URZ, UPT, UPT, URZ, URZ, URZ ;  /* 0x000000fffffff290 */ /* 0x000fe4000fffe0ff */
[----:B------:R-:W-:Y:S05]  /*8c40*/  @!P0 BRA `(.L_x_122) ;  /* 0x0000000000408947 */ /* 0x000fea0003800000 */
[----:B------:R-:W5:Y:S01]  /*8c50*/  LDCU.64 UR8, c[0x4][0x78] ;  /* 0x01000f00ff0877ac */ /* 0x000f620008000a00 */
[----:B--2---:R-:W-:Y:S01]  /*8c60*/  MOV R3, 0x0 ;  /* 0x0000000000037802 */ /* 0x004fe20000000f00 */
[----:B------:R-:W-:Y:S02]  /*8c70*/  HFMA2 R12, -RZ, RZ, 0, 5.9604644775390625e-08 ;  /* 0x00000001ff0c7431 */ /* 0x000fe400000001ff */
[----:B------:R-:W-:Y:S02]  /*8c80*/  IMAD.MOV.U32 R8, RZ, RZ, 0x192 ;  /* 0x00000192ff087424 */ /* 0x000fe400078e00ff */
[----:B------:R-:W-:Y:S01]  /*8c90*/  IMAD.MOV.U32 R13, RZ, RZ, RZ ;  /* 0x000000ffff0d7224 */ /* 0x000fe200078e00ff */
[----:B------:R-:W2:Y:S01]  /*8ca0*/  LDCU.64 UR6, c[0x4][0x80] ;  /* 0x01001000ff0677ac */ /* 0x000ea20008000a00 */
[----:B------:R-:W1:Y:S01]  /*8cb0*/  LDC.64 R2, c[0x4][R3] ;  /* 0x0100000003027b82 */ /* 0x000e620000000a00 */
[----:B------:R-:W3:Y:S01]  /*8cc0*/  LDCU.64 UR4, c[0x4][0x18] ;  /* 0x01000300ff0477ac */ /* 0x000ee20008000a00 */
[----:B-----5:R-:W-:Y:S01]  /*8cd0*/  MOV R5, UR9 ;  /* 0x0000000900057c02 */ /* 0x020fe20008000f00 */
[----:B------:R-:W-:Y:S01]  /*8ce0*/  IMAD.U32 R4, RZ, RZ, UR8 ;  /* 0x00000008ff047e24 */ /* 0x000fe2000f8e00ff */
[----:B--2---:R-:W-:Y:S01]  /*8cf0*/  MOV R7, UR7 ;  /* 0x0000000700077c02 */ /* 0x004fe20008000f00 */
[----:B------:R-:W-:Y:S01]  /*8d00*/  IMAD.U32 R6, RZ, RZ, UR6 ;  /* 0x00000006ff067e24 */ /* 0x000fe2000f8e00ff */
[----:B---3--:R-:W-:Y:S01]  /*8d10*/  MOV R11, UR5 ;  /* 0x00000005000b7c02 */ /* 0x008fe20008000f00 */
[----:B------:R-:W-:Y:S02]  /*8d20*/  IMAD.U32 R10, RZ, RZ, UR4 ;  /* 0x00000004ff0a7e24 */ /* 0x000fe4000f8e00ff */
[----:B------:R-:W-:Y:S07]  /*8d30*/  LEPC R20, `(.L_x_122) ;  /* 0x000000001014794e */ /* 0x000fee0000000000 */
[----:B-1--4-:R-:W-:Y:S05]  /*8d40*/  CALL.ABS.NOINC R2 ;  /* 0x0000000002007343 */ /* 0x012fea0003c00000 */
.L_x_122:
[----:B------:R-:W-:Y:S05]  /*8d50*/  BSYNC.RECONVERGENT B6 ;  /* 0x0000000000067941 */ /* 0x000fea0003800200 */
.L_x_121:
[----:B--23--:R-:W-:Y:S01]  /*8d60*/  F2FP.F16.E5M2.UNPACK_B R4, R141 ;  /* 0x0000008dff04723e */ /* 0x00cfe200020004ff */
        /* <DEDUP_REMOVED lines=13> */
[----:B----4-:R-:W-:Y:S01]  /*8e40*/  F2FP.F16.E5M2.UNPACK_B R117, R151.H1 ;  /* 0x00000097ff75723e */ /* 0x010fe200030004ff */
        /* <DEDUP_REMOVED lines=261> */
[----:B------:R-:W-:Y:S02]  /*9ea0*/  UIADD3 UR4, UPT, UPT, UR44, 0x8200, URZ ;  /* 0x000082002c047890 */ /* 0x000fe4000fffe0ff */
[----:B------:R-:W-:Y:S01]  /*9eb0*/  UIADD3 UR9, UPT, UPT, UR49, 0x80, URZ ;  /* 0x0000008031097890 */ /* 0x000fe2000fffe0ff */
[----:B------:R-:W-:Y:S01]  /*9ec0*/  UMOV UR10, UR50 ;  /* 0x00000032000a7c82 */ /* 0x000fe20008000000 */
[----:B------:R-:W-:Y:S02]  /*9ed0*/  UMOV UR11, UR36 ;  /* 0x00000024000b7c82 */ /* 0x000fe40008000000 */
        /* <DEDUP_REMOVED lines=8> */
.L_x_124:
[----:B------:R-:W-:Y:S05]  /*9f60*/  BSYNC.RECONVERGENT B0 ;  /* 0x0000000000007941 */ /* 0x000fea0003800200 */
.L_x_123:
        /* <DEDUP_REMOVED lines=17> */
.L_x_128:
[----:B------:R-:W-:Y:S05]  /*a080*/  BSYNC B0 ;  /* 0x0000000000007941 */ /* 0x000fea0003800000 */
.L_x_127:
        /* <DEDUP_REMOVED lines=19> */
.L_x_126:
[----:B------:R-:W-:Y:S05]  /*a1c0*/  BSYNC B1 ;  /* 0x0000000000017941 */ /* 0x000fea0003800000 */
.L_x_125:
[----:B------:R-:W-:Y:S05]  /*a1d0*/  VIADD R0, R71, 0xc0 ;  /* 0x000000c047007836 */ /* 0x000fea0000000000 */
        /* <DEDUP_REMOVED lines=20> */
.L_x_130:
[----:B------:R-:W-:Y:S01]  /*a320*/  ISETP.NE.AND P0, PT, R174, RZ, PT ;  /* 0x000000ffae00720c */ /* 0x000fe20003f05270 */
[----:B------:R-:W-:Y:S05]  /*a330*/  WARPSYNC.ALL ;  /* 0x0000000000007948 */ /* 0x000fea0003800000 */
[----:B------:R-:W-:Y:S01]  /*a340*/  R2UR UR4, R71 ;  /* 0x00000000470472ca */ /* 0x000fe200000e0000 */
[----:B------:R-:W5:Y:S01]  /*a350*/  S2UR UR6, SR_CgaCtaId ;  /* 0x00000000000679c3 */ /* 0x000f620000008800 */
[----:B---3--:R-:W-:Y:S01]  /*a360*/  F2FP.F16.E5M2.UNPACK_B R11, R141 ;  /* 0x0000008dff0b723e */ /* 0x008fe200020004ff */
[----:B------:R-:W-:Y:S01]  /*a370*/  BSSY.RECONVERGENT B0, `(.L_x_131) ;  /* 0x000011c000007945 */ /* 0x000fe20003800200 */
[----:B------:R-:W-:Y:S02]  /*a380*/  F2FP.F16.E5M2.UNPACK_B R10, R142 ;  /* 0x0000008eff0a723e */ /* 0x000fe400020004ff */
[----:B------:R-:W-:Y:S01]  /*a390*/  F2FP.F16.E5M2.UNPACK_B R9, R143 ;  /* 0x0000008fff09723e */ /* 0x000fe200020004ff */
[--C-:B------:R-:W-:Y:S01]  /*a3a0*/  HADD2.F32 R74, -RZ, R11.reuse.H0_H0 ;  /* 0x2000000bff4a7230 */ /* 0x100fe20000004100 */
[----:B----4-:R-:W-:Y:S01]  /*a3b0*/  F2FP.F16.E5M2.UNPACK_B R8, R144 ;  /* 0x00000090ff08723e */ /* 0x010fe200020004ff */
[----:B------:R-:W-:Y:S01]  /*a3c0*/  HADD2.F32 R76, -RZ, R11.H1_H1 ;  /* 0x3000000bff4c7230 */ /* 0x000fe20000004100 */
[----:B------:R-:W-:Y:S01]  /*a3d0*/  F2FP.F16.E5M2.UNPACK_B R7, R145 ;  /* 0x00000091ff07723e */ /* 0x000fe200020004ff */
[--C-:B------:R-:W-:Y:S01]  /*a3e0*/  HADD2.F32 R77, -RZ, R10.reuse.H0_H0 ;  /* 0x2000000aff4d7230 */ /* 0x100fe20000004100 */
[----:B------:R-:W-:Y:S01]  /*a3f0*/  F2FP.F16.E5M2.UNPACK_B R6, R146 ;  /* 0x00000092ff06723e */ /* 0x000fe200020004ff */
[----:B------:R-:W-:Y:S01]  /*a400*/  HADD2.F32 R80, -RZ, R10.H1_H1 ;  /* 0x3000000aff507230 */ /* 0x000fe20000004100 */
[----:B------:R-:W-:Y:S01]  /*a410*/  F2FP.F16.E5M2.UNPACK_B R5, R147 ;  /* 0x00000093ff05723e */ /* 0x000fe200020004ff */
[--C-:B------:R-:W-:Y:S01]  /*a420*/  HADD2.F32 R81, -RZ, R9.reuse.H0_H0 ;  /* 0x20000009ff517230 */ /* 0x100fe20000004100 */
[----:B-1----:R-:W-:Y:S01]  /*a430*/  F2FP.F16.E5M2.UNPACK_B R4, R148 ;  /* 0x00000094ff04723e */ /* 0x002fe200020004ff */
[----:B------:R-:W-:Y:S01]  /*a440*/  HADD2.F32 R84, -RZ, R9.H1_H1 ;  /* 0x30000009ff547230 */ /* 0x000fe20000004100 */
[-C--:B--2---:R-:W-:Y:S01]  /*a450*/  F2FP.F16.E5M2.UNPACK_B R2, R140.reuse ;  /* 0x0000008cff02723e */ /* 0x084fe200020004ff */
[--C-:B------:R-:W-:Y:S01]  /*a460*/  HADD2.F32 R85, -RZ, R8.reuse.H0_H0 ;  /* 0x20000008ff557230 */ /* 0x100fe20000004100 */
[----:B------:R-:W-:Y:S01]  /*a470*/  F2FP.F16.E5M2.UNPACK_B R140, R140.H1 ;  /* 0x0000008cff8c723e */ /* 0x000fe200030004ff */
[----:B------:R-:W-:Y:S01]  /*a480*/  HADD2.F32 R87, -RZ, R8.H1_H1 ;  /* 0x30000008ff577230 */ /* 0x000fe20000004100 */
[----:B------:R-:W-:Y:S01]  /*a490*/  F2FP.F16.E5M2.UNPACK_B R141, R141.H1 ;  /* 0x0000008dff8d723e */ /* 0x000fe200030004ff */
[--C-:B------:R-:W-:Y:S01]  /*a4a0*/  HADD2.F32 R90, -RZ, R7.reuse.H0_H0 ;  /* 0x20000007ff5a7230 */ /* 0x100fe20000004100 */
[----:B------:R-:W-:Y:S01]  /*a4b0*/  F2FP.F16.E5M2.UNPACK_B R142, R142.H1 ;  /* 0x0000008eff8e723e */ /* 0x000fe200030004ff */
[----:B------:R-:W-:Y:S01]  /*a4c0*/  HADD2.F32 R91, -RZ, R7.H1_H1 ;  /* 0x30000007ff5b7230 */ /* 0x000fe20000004100 */
[----:B------:R-:W-:Y:S01]  /*a4d0*/  F2FP.F16.E5M2.UNPACK_B R143, R143.H1 ;  /* 0x0000008fff8f723e */ /* 0x000fe200030004ff */
[--C-:B------:R-:W-:Y:S01]  /*a4e0*/  HADD2.F32 R94, -RZ, R6.reuse.H0_H0 ;  /* 0x20000006ff5e7230 */ /* 0x100fe20000004100 */
[----:B------:R-:W-:Y:S01]  /*a4f0*/  R2UR UR5, R177 ;  /* 0x00000000b10572ca */ /* 0x000fe200000e0000 */
[----:B------:R-:W-:Y:S01]  /*a500*/  HADD2.F32 R95, -RZ, R6.H1_H1 ;  /* 0x30000006ff5f7230 */ /* 0x000fe20000004100 */
[----:B------:R-:W-:Y:S01]  /*a510*/  F2FP.F16.E5M2.UNPACK_B R107, R149 ;  /* 0x00000095ff6b723e */ /* 0x000fe200020004ff */
[--C-:B------:R-:W-:Y:S01]  /*a520*/  HADD2.F32 R98, -RZ, R5.reuse.H0_H0 ;  /* 0x20000005ff627230 */ /* 0x100fe20000004100 */
[----:B------:R-:W-:Y:S01]  /*a530*/  F2FP.F16.E5M2.UNPACK_B R111, R150 ;  /* 0x00000096ff6f723e */ /* 0x000fe200020004ff */
[----:B------:R-:W-:Y:S01]  /*a540*/  HADD2.F32 R99, -RZ, R5.H1_H1 ;  /* 0x30000005ff637230 */ /* 0x000fe20000004100 */
[----:B------:R-:W-:Y:S01]  /*a550*/  F2FP.F16.E5M2.UNPACK_B R115, R151 ;  /* 0x00000097ff73723e */ /* 0x000fe200020004ff */
[--C-:B------:R-:W-:Y:S01]  /*a560*/  HADD2.F32 R102, -RZ, R4.reuse.H0_H0 ;  /* 0x20000004ff667230 */ /* 0x100fe20000004100 */
[----:B------:R-:W-:Y:S01]  /*a570*/  F2FP.F16.E5M2.UNPACK_B R119, R152 ;  /* 0x00000098ff77723e */ /* 0x000fe200020004ff */
[----:B------:R-:W-:Y:S01]  /*a580*/  HADD2.F32 R103, -RZ, R4.H1_H1 ;  /* 0x30000004ff677230 */ /* 0x000fe20000004100 */
[----:B------:R-:W-:Y:S01]  /*a590*/  F2FP.F16.E5M2.UNPACK_B R123, R153 ;  /* 0x00000099ff7b723e */ /* 0x000fe200020004ff */
[----:B------:R-:W1:Y:S01]  /*a5a0*/  LDTM.x64 R4, tmem[UR4+0xc0] ;  /* 0x0000c004000479ee */ /* 0x000e620008340000 */
[--C-:B------:R-:W-:Y:S01]  /*a5b0*/  HADD2.F32 R0, -RZ, R2.reuse.H0_H0 ;  /* 0x20000002ff007230 */ /* 0x100fe20000004100 */
[----:B------:R-:W-:Y:S01]  /*a5c0*/  NOP ;  /* 0x0000000000007918 */ /* 0x000fe20000000000 */
[----:B------:R-:W-:Y:S01]  /*a5d0*/  UIADD3 UR4, UPT, UPT, UR5, 0xd0, URZ ;  /* 0x000000d005047890 */ /* 0x000fe2000fffe0ff */
[----:B------:R-:W-:Y:S01]  /*a5e0*/  HADD2.F32 R2, -RZ, R2.H1_H1 ;  /* 0x30000002ff027230 */ /* 0x000fe20000004100 */
[----:B------:R-:W-:Y:S01]  /*a5f0*/  F2FP.F16.E5M2.UNPACK_B R127, R154 ;  /* 0x0000009aff7f723e */ /* 0x000fe200020004ff */
[----:B------:R-:W-:Y:S01]  /*a600*/  HADD2.F32 R78, -RZ, R141.H1_H1 ;  /* 0x3000008dff4e7230 */ /* 0x000fe20000004100 */
[----:B------:R-:W-:Y:S01]  /*a610*/  F2FP.F16.E5M2.UNPACK_B R130, R155 ;  /* 0x0000009bff82723e */ /* 0x000fe200020004ff */
        /* <DEDUP_REMOVED lines=16> */
[----:B-----5:R-:W-:Y:S01]  /*a720*/  UPRMT UR4, UR6, 0x654, UR4 ;  /* 0x0000065406047896 */ /* 0x020fe20008000004 */
[C---:B-1----:R-:W-:Y:S01]  /*a730*/  FMUL R4, R70.reuse, R4 ;  /* 0x0000000446047220 */ /* 0x042fe20000400000 */
[C---:B------:R-:W-:Y:S01]  /*a740*/  FMUL R5, R70.reuse, R5 ;  /* 0x0000000546057220 */ /* 0x040fe20000400000 */
[--C-:B------:R-:W-:Y:S02]  /*a750*/  HADD2.F32 R3, -RZ, R140.reuse.H0_H0 ;  /* 0x2000008cff037230 */ /* 0x100fe40000004100 */
[C---:B------:R-:W-:Y:S01]  /*a760*/  FMUL R8, R70.reuse, R8 ;  /* 0x0000000846087220 */ /* 0x040fe20000400000 */
[C---:B------:R-:W-:Y:S01]  /*a770*/  FFMA R4, R73.reuse, R0, R4 ;  /* 0x0000000049047223 */ /* 0x040fe20000000004 */
[C---:B------:R-:W-:Y:S01]  /*a780*/  FFMA R5, R73.reuse, R2, R5 ;  /* 0x0000000249057223 */ /* 0x040fe20000000005 */
[C---:B------:R-:W-:Y:S01]  /*a790*/  FMUL R9, R70.reuse, R9 ;  /* 0x0000000946097220 */ /* 0x040fe20000400000 */
[C---:B------:R-:W-:Y:S01]  /*a7a0*/  FMUL R12, R70.reuse, R12 ;  /* 0x0000000c460c7220 */ /* 0x040fe20000400000 */
[----:B------:R-:W-:Y:S01]  /*a7b0*/  SYNCS.ARRIVE.TRANS64.RED.A1T0 RZ, [UR4], RZ ;  /* 0x000000ffffff79a7 */ /* 0x000fe20008100404 */
[C---:B------:R-:W-:Y:S01]  /*a7c0*/  FMUL R13, R70.reuse, R13 ;  /* 0x0000000d460d7220 */ /* 0x040fe20000400000 */
[C---:B------:R-:W-:Y:S01]  /*a7d0*/  FMUL R16, R70.reuse, R16 ;  /* 0x0000001046107220 */ /* 0x040fe20000400000 */
[C---:B------:R-:W-:Y:S01]  /*a7e0*/  FMUL R17, R70.reuse, R17 ;  /* 0x0000001146117220 */ /* 0x040fe20000400000 */
[C---:B------:R-:W-:Y:S01]  /*a7f0*/  FMUL R0, R70.reuse, R20 ;  /* 0x0000001446007220 */ /* 0x040fe20000400000 */
[C---:B------:R-:W-:Y:S01]  /*a800*/  FMUL R2, R70.reuse, R21 ;  /* 0x0000001546027220 */ /* 0x040fe20000400000 */
[C---:B------:R-:W-:Y:S01]  /*a810*/  FMUL R21, R70.reuse, R28 ;  /* 0x0000001c46157220 */ /* 0x040fe20000400000 */
[----:B------:R-:W-:Y:S02]  /*a820*/  HADD2.F32 R122, -RZ, R123.H0_H0 ;  /* 0x2000007bff7a7230 */ /* 0x000fe40000004100 */
[C---:B------:R-:W-:Y:S01]  /*a830*/  FMUL R6, R70.reuse, R6 ;  /* 0x0000000646067220 */ /* 0x040fe20000400000 */
[----:B------:R-:W-:Y:S02]  /*a840*/  HADD2.F32 R72, -RZ, R140.H1_H1 ;  /* 0x3000008cff487230 */ /* 0x000fe40000004100 */
[C---:B------:R-:W-:Y:S01]  /*a850*/  FMUL R7, R70.reuse, R7 ;  /* 0x0000000746077220 */ /* 0x040fe20000400000 */
[----:B------:R-:W-:Y:S02]  /*a860*/  HADD2.F32 R75, -RZ, R141.H0_H0 ;  /* 0x2000008dff4b7230 */ /* 0x000fe40000004100 */
[C---:B------:R-:W-:Y:S01]  /*a870*/  FFMA R6, R73.reuse, R3, R6 ;  /* 0x0000000349067223 */ /* 0x040fe20000000006 */
[----:B------:R-:W-:Y:S02]  /*a880*/  HADD2.F32 R123, -RZ, R123.H1_H1 ;  /* 0x3000007bff7b7230 */ /* 0x000fe40000004100 */
[C---:B------:R-:W-:Y:S01]  /*a890*/  FFMA R7, R73.reuse, R72, R7 ;  /* 0x0000004849077223 */ /* 0x040fe20000000007 */
[C---:B------:R-:W-:Y:S01]  /*a8a0*/  FFMA R8, R73.reuse, R74, R8 ;  /* 0x0000004a49087223 */ /* 0x040fe20000000008 */
[----:B------:R-:W-:Y:S01]  /*a8b0*/  FFMA R9, R73, R76, R9 ;  /* 0x0000004c49097223 */ /* 0x000fe20000000009 */
[--C-:B------:R-:W-:Y:S02]  /*a8c0*/  HADD2.F32 R126, -RZ, R127.reuse.H0_H0 ;  /* 0x2000007fff7e7230 */ /* 0x100fe40000004100 */
[C---:B------:R-:W-:Y:S01]  /*a8d0*/  FMUL R10, R70.reuse, R10 ;  /* 0x0000000a460a7220 */ /* 0x040fe20000400000 */
[----:B------:R-:W-:Y:S01]  /*a8e0*/  F2FP.SATFINITE.E5M2.F32.PACK_AB_MERGE_C R76, R7, R6, RZ ;  /* 0x00000006074c723e */ /* 0x000fe200048060ff */
[C---:B------:R-:W-:Y:S01]  /*a8f0*/  FMUL R7, R70.reuse, R24 ;  /* 0x0000001846077220 */ /* 0x040fe20000400000 */
[----:B------:R-:W-:Y:S02]  /*a900*/  HADD2.F32 R127, -RZ, R127.H1_H1 ;  /* 0x3000007fff7f7230 */ /* 0x000fe40000004100 */
[C---:B------:R-:W-:Y:S01]  /*a910*/  FFMA R10, R73.reuse, R75, R10 ;  /* 0x0000004b490a7223 */ /* 0x040fe2000000000a */
[----:B------:R-:W-:Y:S02]  /*a920*/  HADD2.F32 R72, -RZ, R130.H0_H0 ;  /* 0x20000082ff487230 */ /* 0x000fe40000004100 */
[C---:B------:R-:W-:Y:S01]  /*a930*/  FMUL R11, R70.reuse, R11 ;  /* 0x0000000b460b7220 */ /* 0x040fe20000400000 */
[--C-:B------:R-:W-:Y:S02]  /*a940*/  HADD2.F32 R79, -RZ, R142.reuse.H0_H0 ;  /* 0x2000008eff4f7230 */ /* 0x100fe40000004100 */
[C---:B------:R-:W-:Y:S01]  /*a950*/  FMUL R14, R70.reuse, R14 ;  /* 0x0000000e460e7220 */ /* 0x040fe20000400000 */
[----:B------:R-:W-:Y:S02]  /*a960*/  HADD2.F32 R82, -RZ, R142.H1_H1 ;  /* 0x3000008eff527230 */ /* 0x000fe40000004100 */
[C---:B------:R-:W-:Y:S01]  /*a970*/  FFMA R11, R73.reuse, R78, R11 ;  /* 0x0000004e490b7223 */ /* 0x040fe2000000000b */
[C---:B------:R-:W-:Y:S01]  /*a980*/  FFMA R12, R73.reuse, R77, R12 ;  /* 0x0000004d490c7223 */ /* 0x040fe2000000000c */
[C---:B------:R-:W-:Y:S01]  /*a990*/  FFMA R13, R73.reuse, R80, R13 ;  /* 0x00000050490d7223 */ /* 0x040fe2000000000d */
[----:B------:R-:W-:Y:S01]  /*a9a0*/  FFMA R14, R73, R79, R14 ;  /* 0x0000004f490e7223 */ /* 0x000fe2000000000e */
[----:B------:R-:W-:Y:S01]  /*a9b0*/  HADD2.F32 R75, -RZ, R130.H1_H1 ;  /* 0x30000082ff4b7230 */ /* 0x000fe20000004100 */
[----:B------:R-:W-:Y:S01]  /*a9c0*/  F2FP.SATFINITE.E5M2.F32.PACK_AB_MERGE_C R78, R11, R10, RZ ;  /* 0x0000000a0b4e723e */ /* 0x000fe200048060ff */
[C---:B------:R-:W-:Y:S01]  /*a9d0*/  FMUL R10, R70.reuse, R25 ;  /* 0x00000019460a7220 */ /* 0x040fe20000400000 */
[C---:B------:R-:W-:Y:S01]  /*a9e0*/  FMUL R25, R70.reuse, R32 ;  /* 0x0000002046197220 */ /* 0x040fe20000400000 */
        /* <DEDUP_REMOVED lines=8> */
[C---:B------:R-:W-:Y:S01]  /*aa70*/  FMUL R19, R70.reuse, R19 ;  /* 0x0000001346137220 */ /* 0x040fe20000400000 */
[--C-:B------:R-:W-:Y:S01]  /*aa80*/  HADD2.F32 R88, -RZ, R144.reuse.H0_H0 ;  /* 0x20000090ff587230 */ /* 0x100fe20000004100 */
[----:B------:R-:W-:Y:S01]  /*aa90*/  F2FP.SATFINITE.E5M2.F32.PACK_AB_MERGE_C R14, R15, R14, RZ ;  /* 0x0000000e0f0e723e */ /* 0x000fe200048060ff */
[----:B------:R-:W-:Y:S02]  /*aaa0*/  HADD2.F32 R89, -RZ, R144.H1_H1 ;  /* 0x30000090ff597230 */ /* 0x000fe40000004100 */
[C---:B------:R-:W-:Y:S01]  /*aab0*/  FFMA R19, R73.reuse, R86, R19 ;  /* 0x0000005649137223 */ /* 0x040fe20000000013 */
[C---:B------:R-:W-:Y:S01]  /*aac0*/  FFMA R0, R73.reuse, R85, R0 ;  /* 0x0000005549007223 */ /* 0x040fe20000000000 */
[----:B------:R-:W-:Y:S01]  /*aad0*/  FFMA R2, R73, R87, R2 ;  /* 0x0000005749027223 */ /* 0x000fe20000000002 */
[C---:B------:R-:W-:Y:S01]  /*aae0*/  FMUL R3, R70.reuse, R22 ;  /* 0x0000001646037220 */ /* 0x040fe20000400000 */
[C---:B------:R-:W-:Y:S01]  /*aaf0*/  FMUL R22, R70.reuse, R29 ;  /* 0x0000001d46167220 */ /* 0x040fe20000400000 */
[----:B------:R-:W-:Y:S01]  /*ab00*/  F2FP.SATFINITE.E5M2.F32.PACK_AB_MERGE_C R18, R19, R18, RZ ;  /* 0x000000121312723e */ /* 0x000fe200048060ff */
[C---:B------:R-:W-:Y:S01]  /*ab10*/  FMUL R29, R70.reuse, R36 ;  /* 0x00000024461d7220 */ /* 0x040fe20000400000 */
[C---:B------:R-:W-:Y:S01]  /*ab20*/  FFMA R3, R73.reuse, R88, R3 ;  /* 0x0000005849037223 */ /* 0x040fe20000000003 */
[C---:B------:R-:W-:Y:S01]  /*ab30*/  FMUL R6, R70.reuse, R23 ;  /* 0x0000001746067220 */ /* 0x040fe20000400000 */
[--C-:B------:R-:W-:Y:S02]  /*ab40*/  HADD2.F32 R92, -RZ, R145.reuse.H0_H0 ;  /* 0x20000091ff5c7230 */ /* 0x100fe40000004100 */
[C---:B------:R-:W-:Y:S01]  /*ab50*/  FMUL R11, R70.reuse, R26 ;  /* 0x0000001a460b7220 */ /* 0x040fe20000400000 */
[----:B------:R-:W-:Y:S02]  /*ab60*/  HADD2.F32 R93, -RZ, R145.H1_H1 ;  /* 0x30000091ff5d7230 */ /* 0x000fe40000004100 */
[C---:B------:R-:W-:Y:S01]  /*ab70*/  FFMA R6, R73.reuse, R89, R6 ;  /* 0x0000005949067223 */ /* 0x040fe20000000006 */
[C---:B------:R-:W-:Y:S01]  /*ab80*/  FFMA R7, R73.reuse, R90, R7 ;  /* 0x0000005a49077223 */ /* 0x040fe20000000007 */
[C---:B------:R-:W-:Y:S01]  /*ab90*/  FFMA R10, R73.reuse, R91, R10 ;  /* 0x0000005b490a7223 */ /* 0x040fe2000000000a */
[C---:B------:R-:W-:Y:S01]  /*aba0*/  FFMA R11, R73.reuse, R92, R11 ;  /* 0x0000005c490b7223 */ /* 0x040fe2000000000b */
[----:B------:R-:W-:Y:S01]  /*abb0*/  FMUL R26, R70, R33 ;  /* 0x00000021461a7220 */ /* 0x000fe20000400000 */
[----:B------:R-:W-:Y:S01]  /*abc0*/  F2FP.SATFINITE.E5M2.F32.PACK_AB_MERGE_C R3, R6, R3, RZ ;  /* 0x000000030603723e */ /* 0x000fe200048060ff */
        /* <DEDUP_REMOVED lines=9> */
[C---:B------:R-:W-:Y:S01]  /*ac60*/  FMUL R30, R70.reuse, R37 ;  /* 0x00000025461e7220 */ /* 0x040fe20000400000 */
[C---:B------:R-:W-:Y:S01]  /*ac70*/  FMUL R37, R70.reuse, R44 ;  /* 0x0000002c46257220 */ /* 0x040fe20000400000 */
[C---:B------:R-:W-:Y:S01]  /*ac80*/  FMUL R24, R70.reuse, R31 ;  /* 0x0000001f46187220 */ /* 0x040fe20000400000 */
[--C-:B------:R-:W-:Y:S02]  /*ac90*/  HADD2.F32 R100, -RZ, R147.reuse.H0_H0 ;  /* 0x20000093ff647230 */ /* 0x100fe40000004100 */
[----:B------:R-:W-:Y:S01]  /*aca0*/  FMUL R27, R70, R34 ;  /* 0x00000022461b7220 */ /* 0x000fe20000400000 */
[----:B------:R-:W-:Y:S02]  /*acb0*/  HADD2.F32 R101, -RZ, R147.H1_H1 ;  /* 0x30000093ff657230 */ /* 0x000fe40000004100 */
[C---:B------:R-:W-:Y:S01]  /*acc0*/  FFMA R24, R73.reuse, R97, R24 ;  /* 0x0000006149187223 */ /* 0x040fe20000000018 */
[C---:B------:R-:W-:Y:S01]  /*acd0*/  FFMA R25, R73.reuse, R98, R25 ;  /* 0x0000006249197223 */ /* 0x040fe20000000019 */
[C---:B------:R-:W-:Y:S01]  /*ace0*/  FFMA R26, R73.reuse, R99, R26 ;  /* 0x00000063491a7223 */ /* 0x040fe2000000001a */
[----:B------:R-:W-:Y:S01]  /*acf0*/  F2FP.F16.E5M2.UNPACK_B R152, R152.H1 ;  /* 0x00000098ff98723e */ /* 0x000fe200030004ff */
[C---:B------:R-:W-:Y:S01]  /*ad00*/  FFMA R27, R73.reuse, R100, R27 ;  /* 0x00000064491b7223 */ /* 0x040fe2000000001b */
[----:B------:R-:W-:Y:S01]  /*ad10*/  F2FP.SATFINITE.E5M2.F32.PACK_AB_MERGE_C R6, R24, R23, RZ ;  /* 0x000000171806723e */ /* 0x000fe200048060ff */
[C---:B------:R-:W-:Y:S01]  /*ad20*/  FMUL R34, R70.reuse, R41 ;  /* 0x0000002946227220 */ /* 0x040fe20000400000 */
[C---:B------:R-:W-:Y:S01]  /*ad30*/  FMUL R41, R70.reuse, R48 ;  /* 0x0000003046297220 */ /* 0x040fe20000400000 */
[----:B------:R-:W-:Y:S01]  /*ad40*/  FMUL R28, R70, R35 ;  /* 0x00000023461c7220 */ /* 0x000fe20000400000 */
[----:B------:R-:W-:Y:S01]  /*ad50*/  F2FP.F16.E5M2.UNPACK_B R153, R153.H1 ;  /* 0x00000099ff99723e */ /* 0x000fe200030004ff */
[--C-:B------:R-:W-:Y:S01]  /*ad60*/  HADD2.F32 R104, -RZ, R148.reuse.H0_H0 ;  /* 0x20000094ff687230 */ /* 0x100fe20000004100 */
[----:B------:R-:W-:Y:S01]  /*ad70*/  F2FP.SATFINITE.E5M2.F32.PACK_AB_MERGE_C R6, R22, R21, R6 ;  /* 0x000000151606723e */ /* 0x000fe20004806006 */
[C---:B------:R-:W-:Y:S01]  /*ad80*/  FFMA R28, R73.reuse, R101, R28 ;  /* 0x00000065491c7223 */ /* 0x040fe2000000001c */
[C---:B------:R-:W-:Y:S01]  /*ad90*/  FFMA R29, R73.reuse, R102, R29 ;  /* 0x00000066491d7223 */ /* 0x040fe2000000001d */
[C---:B------:R-:W-:Y:S01]  /*ada0*/  FFMA R30, R73.reuse, R103, R30 ;  /* 0x00000067491e7223 */ /* 0x040fe2000000001e */
[----:B------:R-:W-:Y:S02]  /*adb0*/  HADD2.F32 R105, -RZ, R148.H1_H1 ;  /* 0x30000094ff697230 */ /* 0x000fe40000004100 */
[C---:B------:R-:W-:Y:S01]  /*adc0*/  FMUL R31, R70.reuse, R38 ;  /* 0x00000026461f7220 */ /* 0x040fe20000400000 */
[----:B------:R-:W-:Y:S01]  /*add0*/  F2FP.F16.E5M2.UNPACK_B R154, R154.H1 ;  /* 0x0000009aff9a723e */ /* 0x000fe200030004ff */
[C---:B------:R-:W-:Y:S01]  /*ade0*/  FMUL R38, R70.reuse, R45 ;  /* 0x0000002d46267220 */ /* 0x040fe20000400000 */
[C---:B------:R-:W-:Y:S01]  /*adf0*/  FMUL R45, R70.reuse, R52 ;  /* 0x00000034462d7220 */ /* 0x040fe20000400000 */
[----:B------:R-:W-:Y:S01]  /*ae00*/  F2FP.F16.E5M2.UNPACK_B R155, R155.H1 ;  /* 0x0000009bff9b723e */ /* 0x000fe200030004ff */
[----:B------:R-:W-:Y:S01]  /*ae10*/  FFMA R31, R73, R104, R31 ;  /* 0x00000068491f7223 */ /* 0x000fe2000000001f */
[----:B------:R-:W-:Y:S01]  /*ae20*/  FMUL R52, R70, R59 ;  /* 0x0000003b46347220 */ /* 0x000fe20000400000 */
[----:B------:R-:W-:Y:S01]  /*ae30*/  IADD3 R68, PT, PT, R68, 0x1, RZ ;  /* 0x0000000144447810 */ /* 0x000fe20007ffe0ff */
[C---:B------:R-:W-:Y:S01]  /*ae40*/  FMUL R59, R70.reuse, R66 ;  /* 0x00000042463b7220 */ /* 0x040fe20000400000 */
[----:B------:R-:W-:Y:S01]  /*ae50*/  F2FP.SATFINITE.E5M2.F32.PACK_AB_MERGE_C R66, R13, R12, R14 ;  /* 0x0000000c0d42723e */ /* 0x000fe2000480600e */
[C---:B------:R-:W-:Y:S01]  /*ae60*/  FMUL R32, R70.reuse, R39 ;  /* 0x0000002746207220 */ /* 0x040fe20000400000 */
[--C-:B------:R-:W-:Y:S02]  /*ae70*/  HADD2.F32 R108, -RZ, R149.reuse.H0_H0 ;  /* 0x20000095ff6c7230 */ /* 0x100fe40000004100 */
[C---:B------:R-:W-:Y:S01]  /*ae80*/  FMUL R35, R70.reuse, R42 ;  /* 0x0000002a46237220 */ /* 0x040fe20000400000 */
[----:B------:R-:W-:Y:S02]  /*ae90*/  HADD2.F32 R109, -RZ, R149.H1_H1 ;  /* 0x30000095ff6d7230 */ /* 0x000fe40000004100 */
[C---:B------:R-:W-:Y:S01]  /*aea0*/  FFMA R32, R73.reuse, R105, R32 ;  /* 0x0000006949207223 */ /* 0x040fe20000000020 */
[----:B------:R-:W-:Y:S01]  /*aeb0*/  FMUL R36, R70, R43 ;  /* 0x0000002b46247220 */ /* 0x000fe20000400000 */
[C---:B------:R-:W-:Y:S01]  /*aec0*/  FFMA R33, R73.reuse, R106, R33 ;  /* 0x0000006a49217223 */ /* 0x040fe20000000021 */
[C---:B------:R-:W-:Y:S01]  /*aed0*/  FFMA R34, R73.reuse, R107, R34 ;  /* 0x0000006b49227223 */ /* 0x040fe20000000022 */
[--C-:B------:R-:W-:Y:S01]  /*aee0*/  HADD2.F32 R112, -RZ, R150.reuse.H0_H0 ;  /* 0x20000096ff707230 */ /* 0x100fe20000004100 */
[----:B------:R-:W-:Y:S01]  /*aef0*/  F2FP.SATFINITE.E5M2.F32.PACK_AB_MERGE_C R32, R32, R31, RZ ;  /* 0x0000001f2020723e */ /* 0x000fe200048060ff */
[C---:B------:R-:W-:Y:S01]  /*af00*/  FFMA R35, R73.reuse, R108, R35 ;  /* 0x0000006c49237223 */ /* 0x040fe20000000023 */
[----:B------:R-:W-:Y:S02]  /*af10*/  HADD2.F32 R113, -RZ, R150.H1_H1 ;  /* 0x30000096ff717230 */ /* 0x000fe40000004100 */
[----:B------:R-:W-:Y:S01]  /*af20*/  FMUL R39, R70, R46 ;  /* 0x0000002e46277220 */ /* 0x000fe20000400000 */
[----:B------:R-:W-:Y:S01]  /*af30*/  F2FP.SATFINITE.E5M2.F32.PACK_AB_MERGE_C R32, R30, R29, R32 ;  /* 0x0000001d1e20723e */ /* 0x000fe20004806020 */
[C---:B------:R-:W-:Y:S01]  /*af40*/  FFMA R36, R73.reuse, R109, R36 ;  /* 0x0000006d49247223 */ /* 0x040fe20000000024 */
[C---:B------:R-:W-:Y:S01]  /*af50*/  FMUL R40, R70.reuse, R47 ;  /* 0x0000002f46287220 */ /* 0x040fe20000400000 */
[C---:B------:R-:W-:Y:S01]  /*af60*/  FFMA R37, R73.reuse, R110, R37 ;  /* 0x0000006e49257223 */ /* 0x040fe20000000025 */
[C---:B------:R-:W-:Y:S01]  /*af70*/  FFMA R38, R73.reuse, R111, R38 ;  /* 0x0000006f49267223 */ /* 0x040fe20000000026 */
[C---:B------:R-:W-:Y:S01]  /*af80*/  FMUL R42, R70.reuse, R49 ;  /* 0x00000031462a7220 */ /* 0x040fe20000400000 */
        /* <DEDUP_REMOVED lines=8> */
[C---:B------:R-:W-:Y:S01]  /*b010*/  FMUL R57, R70.reuse, R64 ;  /* 0x0000004046397220 */ /* 0x040fe20000400000 */
[----:B------:R-:W-:Y:S01]  /*b020*/  FFMA R42, R73, R115, R42 ;  /* 0x00000073492a7223 */ /* 0x000fe2000000002a */
[C---:B------:R-:W-:Y:S01]  /*b030*/  FMUL R46, R70.reuse, R53 ;  /* 0x00000035462e7220 */ /* 0x040fe20000400000 */
[--C-:B------:R-:W-:Y:S01]  /*b040*/  HADD2.F32 R120, -RZ, R152.reuse.H0_H0 ;  /* 0x20000098ff787230 */ /* 0x100fe20000004100 */
[----:B------:R-:W-:Y:S01]  /*b050*/  F2FP.SATFINITE.E5M2.F32.PACK_AB_MERGE_C R64, R5, R4, R76 ;  /* 0x000000040540723e */ /* 0x000fe2000480604c */
[C---:B------:R-:W-:Y:S01]  /*b060*/  FMUL R51, R70.reuse, R58 ;  /* 0x0000003a46337220 */ /* 0x040fe20000400000 */
[C---:B------:R-:W-:Y:S01]  /*b070*/  FMUL R53, R70.reuse, R60 ;  /* 0x0000003c46357220 */ /* 0x040fe20000400000 */
[C---:B------:R-:W-:Y:S01]  /*b080*/  FFMA R43, R73.reuse, R116, R43 ;  /* 0x00000074492b7223 */ /* 0x040fe2000000002b */
[----:B------:R-:W-:Y:S02]  /*b090*/  HADD2.F32 R121, -RZ, R152.H1_H1 ;  /* 0x30000098ff797230 */ /* 0x000fe40000004100 */
[C---:B------:R-:W-:Y:S01]  /*b0a0*/  FMUL R47, R70.reuse, R54 ;  /* 0x00000036462f7220 */ /* 0x040fe20000400000 */
[C---:B------:R-:W-:Y:S01]  /*b0b0*/  FMUL R58, R70.reuse, R65 ;  /* 0x00000041463a7220 */ /* 0x040fe20000400000 */
[----:B------:R-:W-:Y:S01]  /*b0c0*/  FMUL R60, R70, R67 ;  /* 0x00000043463c7220 */ /* 0x000fe20000400000 */
[----:B------:R-:W-:Y:S01]  /*b0d0*/  F2FP.SATFINITE.E5M2.F32.PACK_AB_MERGE_C R5, R20, R11, RZ ;  /* 0x0000000b1405723e */ /* 0x000fe200048060ff */
[----:B------:R-:W-:Y:S01]  /*b0e0*/  FFMA R44, R73, R117, R44 ;  /* 0x00000075492c7223 */ /* 0x000fe2000000002c */
[C---:B------:R-:W-:Y:S01]  /*b0f0*/  FMUL R48, R70.reuse, R55 ;  /* 0x0000003746307220 */ /* 0x040fe20000400000 */
[----:B------:R-:W-:Y:S01]  /*b100*/  F2FP.SATFINITE.E5M2.F32.PACK_AB_MERGE_C R65, R9, R8, R78 ;  /* 0x000000080941723e */ /* 0x000fe2000480604e */
[----:B------:R-:W-:Y:S01]  /*b110*/  FFMA R45, R73, R118, R45 ;  /* 0x00000076492d7223 */ /* 0x000fe2000000002d */
[----:B------:R-:W-:Y:S01]  /*b120*/  F2FP.SATFINITE.E5M2.F32.PACK_AB_MERGE_C R67, R17, R16, R18 ;  /* 0x000000101143723e */ /* 0x000fe20004806012 */
[----:B------:R-:W-:Y:S01]  /*b130*/  FMUL R49, R70, R56 ;  /* 0x0000003846317220 */ /* 0x000fe20000400000 */
[C---:B------:R-:W-:Y:S01]  /*b140*/  FFMA R46, R73.reuse, R119, R46 ;  /* 0x00000077492e7223 */ /* 0x040fe2000000002e */
[--C-:B------:R-:W-:Y:S02]  /*b150*/  HADD2.F32 R124, -RZ, R153.reuse.H0_H0 ;  /* 0x20000099ff7c7230 */ /* 0x100fe40000004100 */
[C---:B------:R-:W-:Y:S01]  /*b160*/  FFMA R47, R73.reuse, R120, R47 ;  /* 0x00000078492f7223 */ /* 0x040fe2000000002f */
[----:B------:R1:W-:Y:S01]  /*b170*/  STS.128 [R137+UR44+0xa200], R64 ;  /* 0x00a2004089007988 */ /* 0x0003e20008000c2c */
[----:B------:R-:W-:Y:S01]  /*b180*/  HADD2.F32 R125, -RZ, R153.H1_H1 ;  /* 0x30000099ff7d7230 */ /* 0x000fe20000004100 */
[----:B------:R-:W-:Y:S01]  /*b190*/  F2FP.SATFINITE.E5M2.F32.PACK_AB_MERGE_C R5, R10, R7, R5 ;  /* 0x000000070a05723e */ /* 0x000fe20004806005 */
[C---:B------:R-:W-:Y:S01]  /*b1a0*/  FFMA R48, R73.reuse, R121, R48 ;  /* 0x0000007949307223 */ /* 0x040fe20000000030 */
[----:B------:R-:W-:Y:S01]  /*b1b0*/  F2FP.SATFINITE.E5M2.F32.PACK_AB_MERGE_C R7, R28, R27, RZ ;  /* 0x0000001b1c07723e */ /* 0x000fe200048060ff */
        /* <DEDUP_REMOVED lines=8> */
[----:B------:R-:W-:Y:S01]  /*b240*/  FMUL R56, R70, R63 ;  /* 0x0000003f46387220 */ /* 0x000fe20000400000 */
[----:B------:R-:W-:Y:S01]  /*b250*/  F2FP.SATFINITE.E5M2.F32.PACK_AB_MERGE_C R4, R2, R0, R3 ;  /* 0x000000000204723e */ /* 0x000fe20004806003 */
[C---:B------:R-:W-:Y:S01]  /*b260*/  FFMA R53, R73.reuse, R126, R53 ;  /* 0x0000007e49357223 */ /* 0x040fe20000000035 */
[----:B------:R-:W-:Y:S01]  /*b270*/  F2FP.SATFINITE.E5M2.F32.PACK_AB_MERGE_C R7, R26, R25, R7 ;  /* 0x000000191a07723e */ /* 0x000fe20004806007 */
[C---:B------:R-:W-:Y:S01]  /*b280*/  FFMA R54, R73.reuse, R127, R54 ;  /* 0x0000007f49367223 */ /* 0x040fe20000000036 */
[--C-:B------:R-:W-:Y:S02]  /*b290*/  HADD2.F32 R74, -RZ, R155.reuse.H0_H0 ;  /* 0x2000009bff4a7230 */ /* 0x100fe40000004100 */
[C---:B------:R-:W-:Y:S01]  /*b2a0*/  FFMA R55, R73.reuse, R128, R55 ;  /* 0x0000008049377223 */ /* 0x040fe20000000037 */
[----:B------:R-:W-:Y:S01]  /*b2b0*/  HADD2.F32 R131, -RZ, R155.H1_H1 ;  /* 0x3000009bff837230 */ /* 0x000fe20000004100 */
[----:B------:R1:W-:Y:S01]  /*b2c0*/  STS.128 [R176+0xa010], R4 ;  /* 0x00a01004b0007388 */ /* 0x0003e20000000c00 */
[----:B------:R-:W-:Y:S01]  /*b2d0*/  F2FP.SATFINITE.E5M2.F32.PACK_AB_MERGE_C R35, R36, R35, RZ ;  /* 0x000000232423723e */ /* 0x000fe200048060ff */
[C---:B------:R-:W-:Y:S01]  /*b2e0*/  FFMA R56, R73.reuse, R129, R56 ;  /* 0x0000008149387223 */ /* 0x040fe20000000038 */
[----:B------:R-:W-:Y:S01]  /*b2f0*/  F2FP.SATFINITE.E5M2.F32.PACK_AB_MERGE_C R39, R40, R39, RZ ;  /* 0x000000272827723e */ /* 0x000fe200048060ff */
[C---:B------:R-:W-:Y:S01]  /*b300*/  FFMA R57, R73.reuse, R72, R57 ;  /* 0x0000004849397223 */ /* 0x040fe20000000039 */
[----:B------:R-:W-:Y:S01]  /*b310*/  F2FP.SATFINITE.E5M2.F32.PACK_AB_MERGE_C R43, R44, R43, RZ ;  /* 0x0000002b2c2b723e */ /* 0x000fe200048060ff */
[C---:B------:R-:W-:Y:S01]  /*b320*/  FFMA R58, R73.reuse, R75, R58 ;  /* 0x0000004b493a7223 */ /* 0x040fe2000000003a */
[C---:B------:R-:W-:Y:S01]  /*b330*/  FFMA R59, R73.reuse, R74, R59 ;  /* 0x0000004a493b7223 */ /* 0x040fe2000000003b */
[----:B------:R-:W-:Y:S01]  /*b340*/  F2FP.SATFINITE.E5M2.F32.PACK_AB_MERGE_C R33, R34, R33, R35 ;  /* 0x000000212221723e */ /* 0x000fe20004806023 */
        /* <DEDUP_REMOVED lines=11> */
[----:B------:R-:W-:Y:S05]  /*b400*/  F2FP.SATFINITE.E5M2.F32.PACK_AB_MERGE_C R51, R58, R57, R59 ;  /* 0x000000393a33723e */ /* 0x000fea000480603b */
        /* <DEDUP_REMOVED lines=18> */
.L_x_132:
[----:B------:R-:W-:Y:S05]  /*b530*/  BSYNC.RECONVERGENT B0 ;  /* 0x0000000000007941 */ /* 0x000fea0003800200 */
.L_x_131:
[----:B------:R-:W-:Y:S01]  /*b540*/  R2UR UR4, R160 ;  /* 0x00000000a00472ca */ /* 0x000fe200000e0000 */
[----:B------:R-:W-:Y:S01]  /*b550*/  BAR.SYNC.DEFER_BLOCKING 0x1, 0x80 ;  /* 0x0042000000007b1d */ /* 0x000fe20000010000 */
[----:B------:R-:W-:Y:S01]  /*b560*/  ISETP.NE.AND P0, PT, R162, 0x2, PT ;  /* 0x00000002a200780c */ /* 0x000fe20003f05270 */
[----:B------:R-:W-:Y:S01]  /*b570*/  UISETP.NE.AND UP0, UPT, UR45, URZ, UPT ;  /* 0x000000ff2d00728c */ /* 0x000fe2000bf05270 */
[----:B------:R-:W-:Y:S01]  /*b580*/  ISETP.NE.AND P1, PT, R68, 0x2, PT ;  /* 0x000000024400780c */ /* 0x000fe20003f25270 */
[----:B------:R-:W-:Y:S01]  /*b590*/  UIADD3 UR20, UPT, UPT, UR37, UR59, URZ ;  /* 0x0000003b25147290 */ /* 0x000fe2000fffe0ff */
[----:B------:R-:W-:Y:S02]  /*b5a0*/  SEL R0, RZ, 0x1, P0 ;  /* 0x00000001ff007807 */ /* 0x000fe40000000000 */
[----:B------:R-:W-:Y:S02]  /*b5b0*/  SEL R3, RZ, 0x1, P1 ;  /* 0x00000001ff037807 */ /* 0x000fe40000800000 */
[----:B------:R-:W-:Y:S02]  /*b5c0*/  LOP3.LUT R167, R167, R0, RZ, 0x3c, !PT ;  /* 0x00000000a7a77212 */ /* 0x000fe400078e3cff */
[----:B------:R-:W-:Y:S01]  /*b5d0*/  LOP3.LUT R168, R168, R3, RZ, 0x3c, !PT ;  /* 0x00000003a8a87212 */ /* 0x000fe200078e3cff */
[----:B------:R-:W-:Y:S01]  /*b5e0*/  UIADD3 UR16, UPT, UPT, UR38, UR4, URZ ;  /* 0x0000000426107290 */ /* 0x000fe2000fffe0ff */
[----:B------:R-:W-:Y:S02]  /*b5f0*/  SEL R162, R162, RZ, P0 ;  /* 0x000000ffa2a27207 */ /* 0x000fe40000000000 */
[----:B------:R-:W-:Y:S01]  /*b600*/  SEL R68, R68, RZ, P1 ;  /* 0x000000ff44447207 */ /* 0x000fe20000800000 */
[----:B------:R-:W-:Y:S01]  /*b610*/  UMOV UR36, UR58 ;  /* 0x0000003a00247c82 */ /* 0x000fe20008000000 */
[----:B------:R-:W-:Y:S07]  /*b620*/  BRA.U UP0, `(.L_x_133) ;  /* 0xffffff9900747547 */ /* 0x000fee000b83ffff */
[----:B------:R-:W-:Y:S05]  /*b630*/  EXIT ;  /* 0x000000000000794d */ /* 0x000fea0003800000 */
.L_x_24:
[----:B--2---:R2:W3:Y:S02]  /*b640*/  SYNCS.PHASECHK.TRANS64.TRYWAIT P0, [R0+URZ+0xf0], R3 ;  /* 0x0000f003000075a7 */ /* 0x0044e400080011ff */
[----:B---3--:R-:W-:Y:S05]  /*b650*/  @!P0 NANOSLEEP.SYNCS 0x989680 ;  /* 0x009896800000895d */ /* 0x008fea0003900000 */
[----:B------:R-:W3:Y:S02]  /*b660*/  @!P0 SYNCS.PHASECHK.TRANS64 P0, [R0+URZ+0xf0], R3 ;  /* 0x0000f003000085a7 */ /* 0x000ee400080010ff */
[----:B---3--:R-:W-:Y:S05]  /*b670*/  @!P0 BRA `(.L_x_24) ;  /* 0xfffffffc00f08947 */ /* 0x008fea000383ffff */
[----:B------:R-:W-:Y:S05]  /*b680*/  BRA `(.L_x_134) ;  /* 0xffffff6000887947 */ /* 0x000fea000383ffff */
.L_x_27:
[----:B--2---:R-:W-:-:S07]  /*b690*/  MOV R0, UR33 ;  /* 0x0000002100007c02 */ /* 0x004fce0008000f00 */
.L_x_135:
[----:B--2---:R2:W3:Y:S02]  /*b6a0*/  SYNCS.PHASECHK.TRANS64.TRYWAIT P0, [R0+URZ+0x28], R3 ;  /* 0x00002803000075a7 */ /* 0x0044e400080011ff */
[----:B---3--:R-:W-:Y:S05]  /*b6b0*/  @!P0 NANOSLEEP.SYNCS 0x989680 ;  /* 0x009896800000895d */ /* 0x008fea0003900000 */
[----:B------:R-:W3:Y:S02]  /*b6c0*/  @!P0 SYNCS.PHASECHK.TRANS64 P0, [R0+URZ+0x28], R3 ;  /* 0x00002803000085a7 */ /* 0x000ee400080010ff */
[----:B---3--:R-:W-:Y:S05]  /*b6d0*/  @!P0 BRA `(.L_x_135) ;  /* 0xfffffffc00f08947 */ /* 0x008fea000383ffff */
[----:B------:R-:W-:Y:S05]  /*b6e0*/  BRA `(.L_x_26) ;  /* 0xffffff6000c87947 */ /* 0x000fea000383ffff */
.L_x_34:
[----:B-1----:R-:W-:-:S07]  /*b6f0*/  MOV R0, UR17 ;  /* 0x0000001100007c02 */ /* 0x002fce0008000f00 */
.L_x_136:
[----:B-1----:R1:W2:Y:S02]  /*b700*/  SYNCS.PHASECHK.TRANS64.TRYWAIT P0, [R0+URZ+0x28], R3 ;  /* 0x00002803000075a7 */ /* 0x0022a400080011ff */
[----:B--2---:R-:W-:Y:S05]  /*b710*/  @!P0 NANOSLEEP.SYNCS 0x989680 ;  /* 0x009896800000895d */ /* 0x004fea0003900000 */
[----:B------:R-:W2:Y:S02]  /*b720*/  @!P0 SYNCS.PHASECHK.TRANS64 P0, [R0+URZ+0x28], R3 ;  /* 0x00002803000085a7 */ /* 0x000ea400080010ff */
[----:B--2---:R-:W-:Y:S05]  /*b730*/  @!P0 BRA `(.L_x_136) ;  /* 0xfffffffc00f08947 */ /* 0x004fea000383ffff */
[----:B------:R-:W-:Y:S05]  /*b740*/  BRA `(.L_x_33) ;  /* 0xffffff6400847947 */ /* 0x000fea000383ffff */
.L_x_39:
[----:B-1----:R1:W2:Y:S02]  /*b750*/  SYNCS.PHASECHK.TRANS64.TRYWAIT P0, [R3+URZ+0xa0], R0 ;  /* 0x0000a000030075a7 */ /* 0x0022a400080011ff */
[----:B--2---:R-:W-:Y:S05]  /*b760*/  @!P0 NANOSLEEP.SYNCS 0x989680 ;  /* 0x009896800000895d */ /* 0x004fea0003900000 */
[----:B------:R-:W2:Y:S02]  /*b770*/  @!P0 SYNCS.PHASECHK.TRANS64 P0, [R3+URZ+0xa0], R0 ;  /* 0x0000a000030085a7 */ /* 0x000ea400080010ff */
[----:B--2---:R-:W-:Y:S05]  /*b780*/  @!P0 BRA `(.L_x_39) ;  /* 0xfffffffc00f08947 */ /* 0x004fea000383ffff */
[----:B------:R-:W-:Y:S05]  /*b790*/  BRA `(.L_x_137) ;  /* 0xffffff6800247947 */ /* 0x000fea000383ffff */
.L_x_43:
[----:B-1----:R-:W-:-:S07]  /*b7a0*/  MOV R0, UR4 ;  /* 0x0000000400007c02 */ /* 0x002fce0008000f00 */
.L_x_138:
[----:B-1----:R1:W2:Y:S02]  /*b7b0*/  SYNCS.PHASECHK.TRANS64.TRYWAIT P0, [R0+URZ], R3 ;  /* 0x00000003000075a7 */ /* 0x0022a400080011ff */
[----:B--2---:R-:W-:Y:S05]  /*b7c0*/  @!P0 NANOSLEEP.SYNCS 0x989680 ;  /* 0x009896800000895d */ /* 0x004fea0003900000 */
[----:B------:R-:W2:Y:S02]  /*b7d0*/  @!P0 SYNCS.PHASECHK.TRANS64 P0, [R0+URZ], R3 ;  /* 0x00000003000085a7 */ /* 0x000ea400080010ff */
[----:B--2---:R-:W-:Y:S05]  /*b7e0*/  @!P0 BRA `(.L_x_138) ;  /* 0xfffffffc00f08947 */ /* 0x004fea000383ffff */
[----:B------:R-:W-:Y:S05]  /*b7f0*/  BRA `(.L_x_139) ;  /* 0xffffff6c00cc7947 */ /* 0x000fea000383ffff */
.L_x_44:
[----:B------:R-:W-:-:S07]  /*b800*/  MOV R0, UR5 ;  /* 0x0000000500007c02 */ /* 0x000fce0008000f00 */
.L_x_140:
[----:B-1----:R1:W2:Y:S02]  /*b810*/  SYNCS.PHASECHK.TRANS64.TRYWAIT P0, [R0+URZ], R3 ;  /* 0x00000003000075a7 */ /* 0x0022a400080011ff */
[----:B--2---:R-:W-:Y:S05]  /*b820*/  @!P0 NANOSLEEP.SYNCS 0x989680 ;  /* 0x009896800000895d */ /* 0x004fea0003900000 */
[----:B------:R-:W2:Y:S02]  /*b830*/  @!P0 SYNCS.PHASECHK.TRANS64 P0, [R0+URZ], R3 ;  /* 0x00000003000085a7 */ /* 0x000ea400080010ff */
[----:B--2---:R-:W-:Y:S05]  /*b840*/  @!P0 BRA `(.L_x_140) ;  /* 0xfffffffc00f08947 */ /* 0x004fea000383ffff */
[----:B------:R-:W-:Y:S05]  /*b850*/  BRA `(.L_x_141) ;  /* 0xffffff6c00d87947 */ /* 0x000fea000383ffff */
.L_x_45:
[----:B------:R-:W-:-:S07]  /*b860*/  MOV R0, UR5 ;  /* 0x0000000500007c02 */ /* 0x000fce0008000f00 */
.L_x_142:
[----:B-1----:R1:W2:Y:S02]  /*b870*/  SYNCS.PHASECHK.TRANS64.TRYWAIT P0, [R0+URZ], R3 ;  /* 0x00000003000075a7 */ /* 0x0022a400080011ff */
[----:B--2---:R-:W-:Y:S05]  /*b880*/  @!P0 NANOSLEEP.SYNCS 0x989680 ;  /* 0x009896800000895d */ /* 0x004fea0003900000 */
[----:B------:R-:W2:Y:S02]  /*b890*/  @!P0 SYNCS.PHASECHK.TRANS64 P0, [R0+URZ], R3 ;  /* 0x00000003000085a7 */ /* 0x000ea400080010ff */
[----:B--2---:R-:W-:Y:S05]  /*b8a0*/  @!P0 BRA `(.L_x_142) ;  /* 0xfffffffc00f08947 */ /* 0x004fea000383ffff */
[----:B------:R-:W-:Y:S05]  /*b8b0*/  BRA `(.L_x_143) ;  /* 0xffffff6c00e47947 */ /* 0x000fea000383ffff */
.L_x_46:
[----:B------:R-:W-:-:S07]  /*b8c0*/  MOV R0, UR5 ;  /* 0x0000000500007c02 */ /* 0x000fce0008000f00 */
.L_x_144:
[----:B-1----:R1:W2:Y:S02]  /*b8d0*/  SYNCS.PHASECHK.TRANS64.TRYWAIT P0, [R0+URZ], R3 ;  /* 0x00000003000075a7 */ /* 0x0022a400080011ff */
[----:B--2---:R-:W-:Y:S05]  /*b8e0*/  @!P0 NANOSLEEP.SYNCS 0x989680 ;  /* 0x009896800000895d */ /* 0x004fea0003900000 */
[----:B------:R-:W2:Y:S02]  /*b8f0*/  @!P0 SYNCS.PHASECHK.TRANS64 P0, [R0+URZ], R3 ;  /* 0x00000003000085a7 */ /* 0x000ea400080010ff */
[----:B--2---:R-:W-:Y:S05]  /*b900*/  @!P0 BRA `(.L_x_144) ;  /* 0xfffffffc00f08947 */ /* 0x004fea000383ffff */
[----:B------:R-:W-:Y:S05]  /*b910*/  BRA `(.L_x_145) ;  /* 0xffffff6c00f07947 */ /* 0x000fea000383ffff */
.L_x_49:
[----:B-1----:R1:W2:Y:S02]  /*b920*/  SYNCS.PHASECHK.TRANS64.TRYWAIT P0, [R2+URZ+0xe0], R5 ;  /* 0x0000e005020075a7 */ /* 0x0022a400080011ff */
[----:B--2---:R-:W-:Y:S05]  /*b930*/  @!P0 NANOSLEEP.SYNCS 0x989680 ;  /* 0x009896800000895d */ /* 0x004fea0003900000 */
[----:B------:R-:W2:Y:S02]  /*b940*/  @!P0 SYNCS.PHASECHK.TRANS64 P0, [R2+URZ+0xe0], R5 ;  /* 0x0000e005020085a7 */ /* 0x000ea400080010ff */
[----:B--2---:R-:W-:Y:S05]  /*b950*/  @!P0 BRA `(.L_x_49) ;  /* 0xfffffffc00f08947 */ /* 0x004fea000383ffff */
[----:B------:R-:W-:Y:S05]  /*b960*/  BRA `(.L_x_146) ;  /* 0xffffff7000547947 */ /* 0x000fea000383ffff */
.L_x_50:
[----:B------:R-:W-:-:S07]  /*b970*/  MOV R2, UR4 ;  /* 0x0000000400027c02 */ /* 0x000fce0008000f00 */
.L_x_147:
[----:B-1----:R1:W2:Y:S02]  /*b980*/  SYNCS.PHASECHK.TRANS64.TRYWAIT P0, [R2+URZ+0xb0], R5 ;  /* 0x0000b005020075a7 */ /* 0x0022a400080011ff */
[----:B--2---:R-:W-:Y:S05]  /*b990*/  @!P0 NANOSLEEP.SYNCS 0x989680 ;  /* 0x009896800000895d */ /* 0x004fea0003900000 */
[----:B------:R-:W2:Y:S02]  /*b9a0*/  @!P0 SYNCS.PHASECHK.TRANS64 P0, [R2+URZ+0xb0], R5 ;  /* 0x0000b005020085a7 */ /* 0x000ea400080010ff */
[----:B--2---:R-:W-:Y:S05]  /*b9b0*/  @!P0 BRA `(.L_x_147) ;  /* 0xfffffffc00f08947 */ /* 0x004fea000383ffff */
[----:B------:R-:W-:Y:S05]  /*b9c0*/  BRA `(.L_x_148) ;  /* 0xffffff7000647947 */ /* 0x000fea000383ffff */
.L_x_51:
[----:B-1----:R1:W2:Y:S02]  /*b9d0*/  SYNCS.PHASECHK.TRANS64.TRYWAIT P1, [R2+URZ+0xa0], R5 ;  /* 0x0000a005020075a7 */ /* 0x0022a400080211ff */
[----:B--2---:R-:W-:Y:S05]  /*b9e0*/  @!P1 NANOSLEEP.SYNCS 0x989680 ;  /* 0x009896800000995d */ /* 0x004fea0003900000 */
[----:B------:R-:W2:Y:S02]  /*b9f0*/  @!P1 SYNCS.PHASECHK.TRANS64 P1, [R2+URZ+0xa0], R5 ;  /* 0x0000a005020095a7 */ /* 0x000ea400080210ff */
[----:B--2---:R-:W-:Y:S05]  /*ba00*/  @!P1 BRA `(.L_x_51) ;  /* 0xfffffffc00f09947 */ /* 0x004fea000383ffff */
[----:B------:R-:W-:Y:S05]  /*ba10*/  BRA `(.L_x_149) ;  /* 0xffffff7000947947 */ /* 0x000fea000383ffff */
.L_x_54:
[----:B------:R-:W-:-:S07]  /*ba20*/  MOV R0, UR4 ;  /* 0x0000000400007c02 */ /* 0x000fce0008000f00 */
.L_x_150:
[----:B-1----:R1:W2:Y:S02]  /*ba30*/  SYNCS.PHASECHK.TRANS64.TRYWAIT P0, [R0+URZ+0xb0], R3 ;  /* 0x0000b003000075a7 */ /* 0x0022a400080011ff */
[----:B--2---:R-:W-:Y:S05]  /*ba40*/  @!P0 NANOSLEEP.SYNCS 0x989680 ;  /* 0x009896800000895d */ /* 0x004fea0003900000 */
[----:B------:R-:W2:Y:S02]  /*ba50*/  @!P0 SYNCS.PHASECHK.TRANS64 P0, [R0+URZ+0xb0], R3 ;  /* 0x0000b003000085a7 */ /* 0x000ea400080010ff */
[----:B--2---:R-:W-:Y:S05]  /*ba60*/  @!P0 BRA `(.L_x_150) ;  /* 0xfffffffc00f08947 */ /* 0x004fea000383ffff */
[----:B------:R-:W-:Y:S05]  /*ba70*/  BRA `(.L_x_53) ;  /* 0xffffff7000e87947 */ /* 0x000fea000383ffff */
.L_x_61:
[----:B-1----:R1:W2:Y:S02]  /*ba80*/  SYNCS.PHASECHK.TRANS64.TRYWAIT P1, [R0+URZ+0xa0], R5 ;  /* 0x0000a005000075a7 */ /* 0x0022a400080211ff */
[----:B--2---:R-:W-:Y:S05]  /*ba90*/  @!P1 NANOSLEEP.SYNCS 0x989680 ;  /* 0x009896800000995d */ /* 0x004fea0003900000 */
[----:B------:R-:W2:Y:S02]  /*baa0*/  @!P1 SYNCS.PHASECHK.TRANS64 P1, [R0+URZ+0xa0], R5 ;  /* 0x0000a005000095a7 */ /* 0x000ea400080210ff */
[----:B--2---:R-:W-:Y:S05]  /*bab0*/  @!P1 BRA `(.L_x_61) ;  /* 0xfffffffc00f09947 */ /* 0x004fea000383ffff */
[----:B------:R-:W-:Y:S05]  /*bac0*/  BRA `(.L_x_151) ;  /* 0xffffff7800487947 */ /* 0x000fea000383ffff */
.L_x_62:
[----:B------:R-:W-:-:S07]  /*bad0*/  MOV R3, UR18 ;  /* 0x0000001200037c02 */ /* 0x000fce0008000f00 */
.L_x_152:
[----:B-1----:R1:W2:Y:S02]  /*bae0*/  SYNCS.PHASECHK.TRANS64.TRYWAIT P0, [R3+URZ+0xd0], R0 ;  /* 0x0000d000030075a7 */ /* 0x0022a400080011ff */
[----:B--2---:R-:W-:Y:S05]  /*baf0*/  @!P0 NANOSLEEP.SYNCS 0x989680 ;  /* 0x009896800000895d */ /* 0x004fea0003900000 */
[----:B------:R-:W2:Y:S02]  /*bb00*/  @!P0 SYNCS.PHASECHK.TRANS64 P0, [R3+URZ+0xd0], R0 ;  /* 0x0000d000030085a7 */ /* 0x000ea400080010ff */
[----:B--2---:R-:W-:Y:S05]  /*bb10*/  @!P0 BRA `(.L_x_152) ;  /* 0xfffffffc00f08947 */ /* 0x004fea000383ffff */
[----:B------:R-:W-:Y:S05]  /*bb20*/  BRA `(.L_x_153) ;  /* 0xffffff78007c7947 */ /* 0x000fea000383ffff */
.L_x_65:
[----:B------:R-:W-:Y:S07]  /*bb30*/  MOV R0, UR6 ;  /* 0x0000000600007c02 */ /* 0x000fee0008000f00 */
.L_x_154:
[----:B-1----:R1:W2:Y:S02]  /*bb40*/  SYNCS.PHASECHK.TRANS64.TRYWAIT P0, [R0+URZ], R3 ;  /* 0x00000003000075a7 */ /* 0x0022a400080011ff */
[----:B--2---:R-:W-:Y:S05]  /*bb50*/  @!P0 NANOSLEEP.SYNCS 0x989680 ;  /* 0x009896800000895d */ /* 0x004fea0003900000 */
[----:B------:R-:W2:Y:S02]  /*bb60*/  @!P0 SYNCS.PHASECHK.TRANS64 P0, [R0+URZ], R3 ;  /* 0x00000003000085a7 */ /* 0x000ea400080010ff */
[----:B--2---:R-:W-:Y:S05]  /*bb70*/  @!P0 BRA `(.L_x_154) ;  /* 0xfffffffc00f08947 */ /* 0x004fea000383ffff */
[----:B------:R-:W-:Y:S05]  /*bb80*/  BRA `(.L_x_64) ;  /* 0xffffff78009c7947 */ /* 0x000fea000383ffff */
.L_x_68:
[----:B------:R-:W-:-:S07]  /*bb90*/  MOV R0, UR4 ;  /* 0x0000000400007c02 */ /* 0x000fce0008000f00 */
.L_x_155:
[----:B--2---:R2:W4:Y:S02]  /*bba0*/  SYNCS.PHASECHK.TRANS64.TRYWAIT P0, [R0+URZ], R3 ;  /* 0x00000003000075a7 */ /* 0x00452400080011ff */
[----:B----4-:R-:W-:Y:S05]  /*bbb0*/  @!P0 NANOSLEEP.SYNCS 0x989680 ;  /* 0x009896800000895d */ /* 0x010fea0003900000 */
[----:B------:R-:W4:Y:S02]  /*bbc0*/  @!P0 SYNCS.PHASECHK.TRANS64 P0, [R0+URZ], R3 ;  /* 0x00000003000085a7 */ /* 0x000f2400080010ff */
[----:B----4-:R-:W-:Y:S05]  /*bbd0*/  @!P0 BRA `(.L_x_155) ;  /* 0xfffffffc00f08947 */ /* 0x010fea000383ffff */
[----:B------:R-:W-:Y:S05]  /*bbe0*/  BRA `(.L_x_156) ;  /* 0xffffff7c003c7947 */ /* 0x000fea000383ffff */
.L_x_69:
[----:B------:R-:W-:-:S07]  /*bbf0*/  MOV R0, UR4 ;  /* 0x0000000400007c02 */ /* 0x000fce0008000f00 */
.L_x_157:
[----:B-1----:R1:W2:Y:S02]  /*bc00*/  SYNCS.PHASECHK.TRANS64.TRYWAIT P0, [R0+URZ], R3 ;  /* 0x00000003000075a7 */ /* 0x0022a400080011ff */
[----:B--2---:R-:W-:Y:S05]  /*bc10*/  @!P0 NANOSLEEP.SYNCS 0x989680 ;  /* 0x009896800000895d */ /* 0x004fea0003900000 */
[----:B------:R-:W2:Y:S02]  /*bc20*/  @!P0 SYNCS.PHASECHK.TRANS64 P0, [R0+URZ], R3 ;  /* 0x00000003000085a7 */ /* 0x000ea400080010ff */
[----:B--2---:R-:W-:Y:S05]  /*bc30*/  @!P0 BRA `(.L_x_157) ;  /* 0xfffffffc00f08947 */ /* 0x004fea000383ffff */
[----:B------:R-:W-:Y:S05]  /*bc40*/  BRA `(.L_x_158) ;  /* 0xffffff7c00487947 */ /* 0x000fea000383ffff */
.L_x_74:
[----:B--2---:R2:W3:Y:S02]  /*bc50*/  SYNCS.PHASECHK.TRANS64.TRYWAIT P0, [R12+URZ+0xa0], R9 ;  /* 0x0000a0090c0075a7 */ /* 0x0044e400080011ff */
[----:B---3--:R-:W-:Y:S05]  /*bc60*/  @!P0 NANOSLEEP.SYNCS 0x989680 ;  /* 0x009896800000895d */ /* 0x008fea0003900000 */
[----:B------:R-:W3:Y:S02]  /*bc70*/  @!P0 SYNCS.PHASECHK.TRANS64 P0, [R12+URZ+0xa0], R9 ;  /* 0x0000a0090c0085a7 */ /* 0x000ee400080010ff */
[----:B---3--:R-:W-:Y:S05]  /*bc80*/  @!P0 BRA `(.L_x_74) ;  /* 0xfffffffc00f08947 */ /* 0x008fea000383ffff */
[----:B------:R-:W-:Y:S05]  /*bc90*/  BRA `(.L_x_159) ;  /* 0xffffff8000787947 */ /* 0x000fea000383ffff */
.L_x_77:
[----:B------:R-:W-:Y:S07]  /*bca0*/  MOV R0, UR21 ;  /* 0x0000001500007c02 */ /* 0x000fee0008000f00 */
.L_x_160:
[----:B--2---:R2:W3:Y:S02]  /*bcb0*/  SYNCS.PHASECHK.TRANS64.TRYWAIT P2, [R0+URZ+0x98], R11 ;  /* 0x0000980b000075a7 */ /* 0x0044e400080411ff */
[----:B---3--:R-:W-:Y:S05]  /*bcc0*/  @!P2 NANOSLEEP.SYNCS 0x989680 ;  /* 0x009896800000a95d */ /* 0x008fea0003900000 */
[----:B------:R-:W3:Y:S02]  /*bcd0*/  @!P2 SYNCS.PHASECHK.TRANS64 P2, [R0+URZ+0x98], R11 ;  /* 0x0000980b0000a5a7 */ /* 0x000ee400080410ff */
[----:B---3--:R-:W-:Y:S05]  /*bce0*/  @!P2 BRA `(.L_x_160) ;  /* 0xfffffffc00f0a947 */ /* 0x008fea000383ffff */
[----:B------:R-:W-:Y:S05]  /*bcf0*/  BRA `(.L_x_76) ;  /* 0xffffff8400e07947 */ /* 0x000fea000383ffff */
.L_x_80:
[----:B--2---:R-:W-:Y:S07]  /*bd00*/  MOV R0, UR21 ;  /* 0x0000001500007c02 */ /* 0x004fee0008000f00 */
.L_x_161:
[----:B--2---:R2:W3:Y:S02]  /*bd10*/  SYNCS.PHASECHK.TRANS64.TRYWAIT P0, [R0+URZ+0x70], R9 ;  /* 0x00007009000075a7 */ /* 0x0044e400080011ff */
[----:B---3--:R-:W-:Y:S05]  /*bd20*/  @!P0 NANOSLEEP.SYNCS 0x989680 ;  /* 0x009896800000895d */ /* 0x008fea0003900000 */
[----:B------:R-:W3:Y:S02]  /*bd30*/  @!P0 SYNCS.PHASECHK.TRANS64 P0, [R0+URZ+0x70], R9 ;  /* 0x00007009000085a7 */ /* 0x000ee400080010ff */
[----:B---3--:R-:W-:Y:S05]  /*bd40*/  @!P0 BRA `(.L_x_161) ;  /* 0xfffffffc00f08947 */ /* 0x008fea000383ffff */
[----:B------:R-:W-:Y:S05]  /*bd50*/  BRA `(.L_x_162) ;  /* 0xffffff88003c7947 */ /* 0x000fea000383ffff */
.L_x_81:
[----:B------:R-:W-:Y:S07]  /*bd60*/  MOV R0, UR21 ;  /* 0x0000001500007c02 */ /* 0x000fee0008000f00 */
.L_x_163:
[----:B--2---:R2:W3:Y:S02]  /*bd70*/  SYNCS.PHASECHK.TRANS64.TRYWAIT P0, [R0+URZ+0x78], R9 ;  /* 0x00007809000075a7 */ /* 0x0044e400080011ff */
[----:B---3--:R-:W-:Y:S05]  /*bd80*/  @!P0 NANOSLEEP.SYNCS 0x989680 ;  /* 0x009896800000895d */ /* 0x008fea0003900000 */
[----:B------:R-:W3:Y:S02]  /*bd90*/  @!P0 SYNCS.PHASECHK.TRANS64 P0, [R0+URZ+0x78], R9 ;  /* 0x00007809000085a7 */ /* 0x000ee400080010ff */
[----:B---3--:R-:W-:Y:S05]  /*bda0*/  @!P0 BRA `(.L_x_163) ;  /* 0xfffffffc00f08947 */ /* 0x008fea000383ffff */
[----:B------:R-:W-:Y:S05]  /*bdb0*/  BRA `(.L_x_164) ;  /* 0xffffff8800747947 */ /* 0x000fea000383ffff */
.L_x_82:
[----:B------:R-:W-:Y:S07]  /*bdc0*/  MOV R0, UR21 ;  /* 0x0000001500007c02 */ /* 0x000fee0008000f00 */
.L_x_165:
[----:B--2---:R2:W3:Y:S02]  /*bdd0*/  SYNCS.PHASECHK.TRANS64.TRYWAIT P0, [R0+URZ+0x80], R9 ;  /* 0x00008009000075a7 */ /* 0x0044e400080011ff */
[----:B---3--:R-:W-:Y:S05]  /*bde0*/  @!P0 NANOSLEEP.SYNCS 0x989680 ;  /* 0x009896800000895d */ /* 0x008fea0003900000 */
[----:B------:R-:W3:Y:S02]  /*bdf0*/  @!P0 SYNCS.PHASECHK.TRANS64 P0, [R0+URZ+0x80], R9 ;  /* 0x00008009000085a7 */ /* 0x000ee400080010ff */
[----:B---3--:R-:W-:Y:S05]  /*be00*/  @!P0 BRA `(.L_x_165) ;  /* 0xfffffffc00f08947 */ /* 0x008fea000383ffff */
[----:B------:R-:W-:Y:S05]  /*be10*/  BRA `(.L_x_166) ;  /* 0xffffff8800b87947 */ /* 0x000fea000383ffff */
.L_x_83:
[----:B------:R-:W-:Y:S07]  /*be20*/  MOV R0, UR21 ;  /* 0x0000001500007c02 */ /* 0x000fee0008000f00 */
.L_x_167:
[----:B--2---:R2:W3:Y:S02]  /*be30*/  SYNCS.PHASECHK.TRANS64.TRYWAIT P0, [R0+URZ+0x88], R9 ;  /* 0x00008809000075a7 */ /* 0x0044e400080011ff */
[----:B---3--:R-:W-:Y:S05]  /*be40*/  @!P0 NANOSLEEP.SYNCS 0x989680 ;  /* 0x009896800000895d */ /* 0x008fea0003900000 */
[----:B------:R-:W3:Y:S02]  /*be50*/  @!P0 SYNCS.PHASECHK.TRANS64 P0, [R0+URZ+0x88], R9 ;  /* 0x00008809000085a7 */ /* 0x000ee400080010ff */
[----:B---3--:R-:W-:Y:S05]  /*be60*/  @!P0 BRA `(.L_x_167) ;  /* 0xfffffffc00f08947 */ /* 0x008fea000383ffff */
[----:B------:R-:W-:Y:S05]  /*be70*/  BRA `(.L_x_168) ;  /* 0xffffff8800f87947 */ /* 0x000fea000383ffff */
.L_x_85:
[----:B------:R-:W-:-:S07]  /*be80*/  MOV R0, UR21 ;  /* 0x0000001500007c02 */ /* 0x000fce0008000f00 */
.L_x_169:
[----:B---3--:R3:W4:Y:S02]  /*be90*/  SYNCS.PHASECHK.TRANS64.TRYWAIT P0, [R0+URZ+0x70], R3 ;  /* 0x00007003000075a7 */ /* 0x00872400080011ff */
[----:B----4-:R-:W-:Y:S05]  /*bea0*/  @!P0 NANOSLEEP.SYNCS 0x989680 ;  /* 0x009896800000895d */ /* 0x010fea0003900000 */
[----:B------:R-:W4:Y:S02]  /*beb0*/  @!P0 SYNCS.PHASECHK.TRANS64 P0, [R0+URZ+0x70], R3 ;  /* 0x00007003000085a7 */ /* 0x000f2400080010ff */
[----:B----4-:R-:W-:Y:S05]  /*bec0*/  @!P0 BRA `(.L_x_169) ;  /* 0xfffffffc00f08947 */ /* 0x010fea000383ffff */
[----:B------:R-:W-:Y:S05]  /*bed0*/  BRA `(.L_x_170) ;  /* 0xffffff8c006c7947 */ /* 0x000fea000383ffff */
.L_x_86:
[----:B---3--:R-:W-:-:S07]  /*bee0*/  MOV R0, UR21 ;  /* 0x0000001500007c02 */ /* 0x008fce0008000f00 */
.L_x_171:
[----:B---3--:R3:W4:Y:S02]  /*bef0*/  SYNCS.PHASECHK.TRANS64.TRYWAIT P0, [R0+URZ+0x78], R3 ;  /* 0x00007803000075a7 */ /* 0x00872400080011ff */
[----:B----4-:R-:W-:Y:S05]  /*bf00*/  @!P0 NANOSLEEP.SYNCS 0x989680 ;  /* 0x009896800000895d */ /* 0x010fea0003900000 */
[----:B------:R-:W4:Y:S02]  /*bf10*/  @!P0 SYNCS.PHASECHK.TRANS64 P0, [R0+URZ+0x78], R3 ;  /* 0x00007803000085a7 */ /* 0x000f2400080010ff */
[----:B----4-:R-:W-:Y:S05]  /*bf20*/  @!P0 BRA `(.L_x_171) ;  /* 0xfffffffc00f08947 */ /* 0x010fea000383ffff */
[----:B------:R-:W-:Y:S05]  /*bf30*/  BRA `(.L_x_172) ;  /* 0xffffff8c005c7947 */ /* 0x000fea000383ffff */
.L_x_87:
[----:B---3--:R-:W-:-:S07]  /*bf40*/  MOV R0, UR21 ;  /* 0x0000001500007c02 */ /* 0x008fce0008000f00 */
.L_x_173:
[----:B---3--:R3:W4:Y:S02]  /*bf50*/  SYNCS.PHASECHK.TRANS64.TRYWAIT P0, [R0+URZ+0x80], R3 ;  /* 0x00008003000075a7 */ /* 0x00872400080011ff */
[----:B----4-:R-:W-:Y:S05]  /*bf60*/  @!P0 NANOSLEEP.SYNCS 0x989680 ;  /* 0x009896800000895d */ /* 0x010fea0003900000 */
[----:B------:R-:W4:Y:S02]  /*bf70*/  @!P0 SYNCS.PHASECHK.TRANS64 P0, [R0+URZ+0x80], R3 ;  /* 0x00008003000085a7 */ /* 0x000f2400080010ff */
[----:B----4-:R-:W-:Y:S05]  /*bf80*/  @!P0 BRA `(.L_x_173) ;  /* 0xfffffffc00f08947 */ /* 0x010fea000383ffff */
[----:B------:R-:W-:Y:S05]  /*bf90*/  BRA `(.L_x_174) ;  /* 0xffffff8c004c7947 */ /* 0x000fea000383ffff */
.L_x_89:
[----:B-1----:R1:W2:Y:S02]  /*bfa0*/  SYNCS.PHASECHK.TRANS64.TRYWAIT P0, [R3+URZ+0xa0], R0 ;  /* 0x0000a000030075a7 */ /* 0x0022a400080011ff */
[----:B--2---:R-:W-:Y:S05]  /*bfb0*/  @!P0 NANOSLEEP.SYNCS 0x989680 ;  /* 0x009896800000895d */ /* 0x004fea0003900000 */
[----:B------:R-:W2:Y:S02]  /*bfc0*/  @!P0 SYNCS.PHASECHK.TRANS64 P0, [R3+URZ+0xa0], R0 ;  /* 0x0000a000030085a7 */ /* 0x000ea400080010ff */
[----:B--2---:R-:W-:Y:S05]  /*bfd0*/  @!P0 BRA `(.L_x_89) ;  /* 0xfffffffc00f08947 */ /* 0x004fea000383ffff */
[----:B------:R-:W-:Y:S05]  /*bfe0*/  BRA `(.L_x_175) ;  /* 0xffffff9000187947 */ /* 0x000fea000383ffff */
.L_x_100:
[----:B--2---:R2:W1:Y:S02]  /*bff0*/  SYNCS.PHASECHK.TRANS64.TRYWAIT P1, [R3+URZ+0x50], R2 ;  /* 0x00005002030075a7 */ /* 0x00446400080211ff */
[----:B-1----:R-:W-:Y:S05]  /*c000*/  @!P1 NANOSLEEP.SYNCS 0x989680 ;  /* 0x009896800000995d */ /* 0x002fea0003900000 */
[----:B------:R-:W1:Y:S02]  /*c010*/  @!P1 SYNCS.PHASECHK.TRANS64 P1, [R3+URZ+0x50], R2 ;  /* 0x00005002030095a7 */ /* 0x000e6400080210ff */
[----:B-1----:R-:W-:Y:S05]  /*c020*/  @!P1 BRA `(.L_x_100) ;  /* 0xfffffffc00f09947 */ /* 0x002fea000383ffff */
[----:B------:R-:W-:Y:S05]  /*c030*/  BRA `(.L_x_99) ;  /* 0xffffff9c009c7947 */ /* 0x000fea000383ffff */
.L_x_102:
[----:B--2---:R2:W4:Y:S02]  /*c040*/  SYNCS.PHASECHK.TRANS64.TRYWAIT P0, [R177+URZ+0xc0], R4 ;  /* 0x0000c004b10075a7 */ /* 0x00452400080011ff */
[----:B----4-:R-:W-:Y:S05]  /*c050*/  @!P0 NANOSLEEP.SYNCS 0x989680 ;  /* 0x009896800000895d */ /* 0x010fea0003900000 */
[----:B------:R-:W4:Y:S02]  /*c060*/  @!P0 SYNCS.PHASECHK.TRANS64 P0, [R177+URZ+0xc0], R4 ;  /* 0x0000c004b10085a7 */ /* 0x000f2400080010ff */
[----:B----4-:R-:W-:Y:S05]  /*c070*/  @!P0 BRA `(.L_x_102) ;  /* 0xfffffffc00f08947 */ /* 0x010fea000383ffff */
[----:B------:R-:W-:Y:S05]  /*c080*/  BRA `(.L_x_101) ;  /* 0xffffff9c00f47947 */ /* 0x000fea000383ffff */
.L_x_111:
[----:B---3--:R3:W4:Y:S02]  /*c090*/  SYNCS.PHASECHK.TRANS64.TRYWAIT P0, [R190+URZ+0x50], R5 ;  /* 0x00005005be0075a7 */ /* 0x00872400080011ff */
[----:B----4-:R-:W-:Y:S05]  /*c0a0*/  @!P0 NANOSLEEP.SYNCS 0x989680 ;  /* 0x009896800000895d */ /* 0x010fea0003900000 */
[----:B------:R-:W4:Y:S02]  /*c0b0*/  @!P0 SYNCS.PHASECHK.TRANS64 P0, [R190+URZ+0x50], R5 ;  /* 0x00005005be0085a7 */ /* 0x000f2400080010ff */
[----:B----4-:R-:W-:Y:S05]  /*c0c0*/  @!P0 BRA `(.L_x_111) ;  /* 0xfffffffc00f08947 */ /* 0x010fea000383ffff */
[----:B------:R-:W-:Y:S05]  /*c0d0*/  BRA `(.L_x_110) ;  /* 0xffffffb400047947 */ /* 0x000fea000383ffff */
.L_x_120:
[----:B---3--:R3:W4:Y:S02]  /*c0e0*/  SYNCS.PHASECHK.TRANS64.TRYWAIT P0, [R0+URZ+0x50], R7 ;  /* 0x00005007000075a7 */ /* 0x00872400080011ff */
[----:B----4-:R-:W-:Y:S05]  /*c0f0*/  @!P0 NANOSLEEP.SYNCS 0x989680 ;  /* 0x009896800000895d */ /* 0x010fea0003900000 */
[----:B------:R-:W4:Y:S02]  /*c100*/  @!P0 SYNCS.PHASECHK.TRANS64 P0, [R0+URZ+0x50], R7 ;  /* 0x00005007000085a7 */ /* 0x000f2400080010ff */
[----:B----4-:R-:W-:Y:S05]  /*c110*/  @!P0 BRA `(.L_x_120) ;  /* 0xfffffffc00f08947 */ /* 0x010fea000383ffff */
[----:B------:R-:W-:Y:S05]  /*c120*/  BRA `(.L_x_119) ;  /* 0xffffffc8005c7947 */ /* 0x000fea000383ffff */
.L_x_129:
[----:B---3--:R3:W4:Y:S02]  /*c130*/  SYNCS.PHASECHK.TRANS64.TRYWAIT P0, [R0+URZ+0x50], R5 ;  /* 0x00005005000075a7 */ /* 0x00872400080011ff */
[----:B----4-:R-:W-:Y:S05]  /*c140*/  @!P0 NANOSLEEP.SYNCS 0x989680 ;  /* 0x009896800000895d */ /* 0x010fea0003900000 */
[----:B------:R-:W4:Y:S02]  /*c150*/  @!P0 SYNCS.PHASECHK.TRANS64 P0, [R0+URZ+0x50], R5 ;  /* 0x00005005000085a7 */ /* 0x000f2400080010ff */
[----:B----4-:R-:W-:Y:S05]  /*c160*/  @!P0 BRA `(.L_x_129) ;  /* 0xfffffffc00f08947 */ /* 0x010fea000383ffff */
[----:B------:R-:W-:Y:S05]  /*c170*/  BRA `(.L_x_128) ;  /* 0xffffffdc00c07947 */ /* 0x000fea000383ffff */
        .weak           $__internal_0_$__cuda_sm10x_tcgen05_guardrail_trap_col_being_dealloced_not_returned_by_alloc
        .type           $__internal_0_$__cuda_sm10x_tcgen05_guardrail_trap_col_being_dealloced_not_returned_by_alloc,@function
        .size           $__internal_0_$__cuda_sm10x_tcgen05_guardrail_trap_col_being_dealloced_not_returned_by_alloc,($__internal_1_$__cuda_sm10x_tcgen05_guardrail_trap_phase_invalid_during_alloc - $__internal_0_$__cuda_sm10x_tcgen05_guardrail_trap_col_being_dealloced_not_returned_by_alloc)
$__internal_0_$__cuda_sm10x_tcgen05_guardrail_trap_col_being_dealloced_not_returned_by_alloc:
[----:B------:R-:W-:Y:S05]  /*c180*/  BPT.TRAP 0x1 ;  /* 0x000000040000795c */ /* 0x000fea0000300000 */
[----:B------:R-:W-:-:S04]  /*c190*/  HFMA2 R3, -RZ, RZ, 0, 0 ;  /* 0x00000000ff037431 */ /* 0x000fc800000001ff */
[----:B------:R-:W-:Y:S05]  /*c1a0*/  RET.REL.NODEC R2 `(_ZN7cutlass13device_kernelINS_4gemm6kernel13GemmUniversalIN4cute5tupleIJiiiiEEENS1_10collective13CollectiveMmaINS1_35MainloopSm100TmaUmmaWarpSpecializedILi5ELi2ELi2ENS5_IJNS4_1CILi1EEENSA_ILi2EEESB_EEEEENS5_IJNSA_ILi128EEENSA_ILi256EEENSA_ILi32EEEEEENS_12float_e5m2_tENS5_IJlSB_lEEESJ_SK_NS4_8TiledMMAINS4_8MMA_AtomIJNS4_10MMA_TraitsINS4_19SM100_MMA_F8F6F4_SSEJSJ_SJ_fSF_SG_NS4_17integral_constantINS4_4UMMA5MajorELSR_0EEESS_NSP_INSQ_7ScaleInELST_0EEESU_EEEEEENS4_6LayoutINS5_IJSB_SB_SB_EEENS5_IJNSA_ILi0EEESZ_SZ_EEEEENS5_IJNS4_10UnderscoreES12_S12_EEEEENS4_23SM90_TMA_LOAD_MULTICASTENS4_14ComposedLayoutINS4_7SwizzleILi1ELi4ELi3EEENS4_18smem_ptr_flag_bitsILi8EEENSX_INS5_IJNSA_ILi8EEESH_EEENS5_IJSH_SB_EEEEEEEvNS4_8identityENS4_13SM90_TMA_LOADES1F_vS1G_EENS_8epilogue10collective18CollectiveEpilogueINS1J_23Sm100TmaWarpSpecializedILi4ELi2ELi64ELb0ELb0EEEJSI_NS5_IJNSX_ISF_SB_EENSX_INSA_ILi64EEESB_EEEEESJ_SK_SJ_SK_NS1J_6fusion15FusionCallbacksIS1N_NS1S_17LinearCombinationISJ_fSJ_fLNS_15FloatRoundStyleE2EEESI_S1R_JEEENS4_5SM1004TMEM4LOAD26SM100_TMEM_LOAD_32dp32b64xES1H_NS16_INS17_ILi2ELi4ELi3EEES1A_NSX_INS5_IJS1B_S1P_EEENS5_IJS1P_SB_EEEEEEENS4_39AutoVectorizingCopyWithAssumedAlignmentILi128EEENS4_14SM90_TMA_STOREES26_S28_S28_EEEvvEEEEvNT_6ParamsE) ;  /* 0xffffff3c02947950 */ /* 0x000fea0003c3ffff */
        .weak           $__internal_1_$__cuda_sm10x_tcgen05_guardrail_trap_phase_invalid_during_alloc
        .type           $__internal_1_$__cuda_sm10x_tcgen05_guardrail_trap_phase_invalid_during_alloc,@function
        .size           $__internal_1_$__cuda_sm10x_tcgen05_guardrail_trap_phase_invalid_during_alloc,($__internal_2_$__cuda_sm10x_tcgen05_guardrail_trap_unallocated_columns_being_dealloced - $__internal_1_$__cuda_sm10x_tcgen05_guardrail_trap_phase_invalid_during_alloc)
$__internal_1_$__cuda_sm10x_tcgen05_guardrail_trap_phase_invalid_during_alloc:
[----:B------:R-:W-:Y:S05]  /*c1b0*/  BPT.TRAP 0x1 ;  /* 0x000000040000795c */ /* 0x000fea0000300000 */
[----:B------:R-:W-:-:S04]  /*c1c0*/  MOV R5, 0x0 ;  /* 0x0000000000057802 */ /* 0x000fc80000000f00 */
[----:B------:R-:W-:Y:S05]  /*c1d0*/  RET.REL.NODEC R4 `(_ZN7cutlass13device_kernelINS_4gemm6kernel13GemmUniversalIN4cute5tupleIJiiiiEEENS1_10collective13CollectiveMmaINS1_35MainloopSm100TmaUmmaWarpSpecializedILi5ELi2ELi2ENS5_IJNS4_1CILi1EEENSA_ILi2EEESB_EEEEENS5_IJNSA_ILi128EEENSA_ILi256EEENSA_ILi32EEEEEENS_12float_e5m2_tENS5_IJlSB_lEEESJ_SK_NS4_8TiledMMAINS4_8MMA_AtomIJNS4_10MMA_TraitsINS4_19SM100_MMA_F8F6F4_SSEJSJ_SJ_fSF_SG_NS4_17integral_constantINS4_4UMMA5MajorELSR_0EEESS_NSP_INSQ_7ScaleInELST_0EEESU_EEEEEENS4_6LayoutINS5_IJSB_SB_SB_EEENS5_IJNSA_ILi0EEESZ_SZ_EEEEENS5_IJNS4_10UnderscoreES12_S12_EEEEENS4_23SM90_TMA_LOAD_MULTICASTENS4_14ComposedLayoutINS4_7SwizzleILi1ELi4ELi3EEENS4_18smem_ptr_flag_bitsILi8EEENSX_INS5_IJNSA_ILi8EEESH_EEENS5_IJSH_SB_EEEEEEEvNS4_8identityENS4_13SM90_TMA_LOADES1F_vS1G_EENS_8epilogue10collective18CollectiveEpilogueINS1J_23Sm100TmaWarpSpecializedILi4ELi2ELi64ELb0ELb0EEEJSI_NS5_IJNSX_ISF_SB_EENSX_INSA_ILi64EEESB_EEEEESJ_SK_SJ_SK_NS1J_6fusion15FusionCallbacksIS1N_NS1S_17LinearCombinationISJ_fSJ_fLNS_15FloatRoundStyleE2EEESI_S1R_JEEENS4_5SM1004TMEM4LOAD26SM100_TMEM_LOAD_32dp32b64xES1H_NS16_INS17_ILi2ELi4ELi3EEES1A_NSX_INS5_IJS1B_S1P_EEENS5_IJS1P_SB_EEEEEEENS4_39AutoVectorizingCopyWithAssumedAlignmentILi128EEENS4_14SM90_TMA_STOREES26_S28_S28_EEEvvEEEEvNT_6ParamsE) ;  /* 0xffffff3c04887950 */ /* 0x000fea0003c3ffff */
        .weak           $__internal_2_$__cuda_sm10x_tcgen05_guardrail_trap_unallocated_columns_being_dealloced
        .type           $__internal_2_$__cuda_sm10x_tcgen05_guardrail_trap_unallocated_columns_being_dealloced,@function
        .size           $__internal_2_$__cuda_sm10x_tcgen05_guardrail_trap_unallocated_columns_being_dealloced,(.L_x_177 - $__internal_2_$__cuda_sm10x_tcgen05_guardrail_trap_unallocated_columns_being_dealloced)
$__internal_2_$__cuda_sm10x_tcgen05_guardrail_trap_unallocated_columns_being_dealloced:
[----:B------:R-:W-:Y:S05]  /*c1e0*/  BPT.TRAP 0x1 ;  /* 0x000000040000795c */ /* 0x000fea0000300000 */
[----:B------:R-:W-:-:S04]  /*c1f0*/  HFMA2 R3, -RZ, RZ, 0, 0 ;  /* 0x00000000ff037431 */ /* 0x000fc800000001ff */
[----:B------:R-:W-:Y:S05]  /*c200*/  RET.REL.NODEC R2 `(_ZN7cutlass13device_kernelINS_4gemm6kernel13GemmUniversalIN4cute5tupleIJiiiiEEENS1_10collective13CollectiveMmaINS1_35MainloopSm100TmaUmmaWarpSpecializedILi5ELi2ELi2ENS5_IJNS4_1CILi1EEENSA_ILi2EEESB_EEEEENS5_IJNSA_ILi128EEENSA_ILi256EEENSA_ILi32EEEEEENS_12float_e5m2_tENS5_IJlSB_lEEESJ_SK_NS4_8TiledMMAINS4_8MMA_AtomIJNS4_10MMA_TraitsINS4_19SM100_MMA_F8F6F4_SSEJSJ_SJ_fSF_SG_NS4_17integral_constantINS4_4UMMA5MajorELSR_0EEESS_NSP_INSQ_7ScaleInELST_0EEESU_EEEEEENS4_6LayoutINS5_IJSB_SB_SB_EEENS5_IJNSA_ILi0EEESZ_SZ_EEEEENS5_IJNS4_10UnderscoreES12_S12_EEEEENS4_23SM90_TMA_LOAD_MULTICASTENS4_14ComposedLayoutINS4_7SwizzleILi1ELi4ELi3EEENS4_18smem_ptr_flag_bitsILi8EEENSX_INS5_IJNSA_ILi8EEESH_EEENS5_IJSH_SB_EEEEEEEvNS4_8identityENS4_13SM90_TMA_LOADES1F_vS1G_EENS_8epilogue10collective18CollectiveEpilogueINS1J_23Sm100TmaWarpSpecializedILi4ELi2ELi64ELb0ELb0EEEJSI_NS5_IJNSX_ISF_SB_EENSX_INSA_ILi64EEESB_EEEEESJ_SK_SJ_SK_NS1J_6fusion15FusionCallbacksIS1N_NS1S_17LinearCombinationISJ_fSJ_fLNS_15FloatRoundStyleE2EEESI_S1R_JEEENS4_5SM1004TMEM4LOAD26SM100_TMEM_LOAD_32dp32b64xES1H_NS16_INS17_ILi2ELi4ELi3EEES1A_NSX_INS5_IJS1B_S1P_EEENS5_IJS1P_SB_EEEEEEENS4_39AutoVectorizingCopyWithAssumedAlignmentILi128EEENS4_14SM90_TMA_STOREES26_S28_S28_EEEvvEEEEvNT_6ParamsE) ;  /* 0xffffff3c027c7950 */ /* 0x000fea0003c3ffff */
.L_x_176:
[----:B------:R-:W-:-:S00]  /*c210*/  BRA `(.L_x_176) ;  /* 0xfffffffc00fc7947 */ /* 0x000fc0000383ffff */
[----:B------:R-:W-:-:S00]  /*c220*/  NOP ;  /* 0x0000000000007918 */ /* 0x000fc00000000000 */
        /* <DEDUP_REMOVED lines=13> */
.L_x_177:


//--------------------- .nv.global.init           --------------------------
	.section	.nv.global.init,"aw",@progbits
.nv.global.init:
	.type		$str$27,@object
	.size		$str$27,($str$28 - $str$27)
$str$27:
        /*0000*/ 	.byte	0x28, 0x61, 0x64, 0x64, 0x72, 0x65, 0x73, 0x73, 0x20, 0x26, 0x20, 0x6d, 0x61, 0x73, 0x6b, 0x29
        /*0010*/ 	.byte	0x20, 0x3d, 0x3d, 0x20, 0x30, 0x00
	.type		$str$28,@object
	.size		$str$28,($str$26 - $str$28)
$str$28:
        /*0016*/ 	.byte	0x2f, 0x74, 0x6d, 0x70, 0x2f, 0x63, 0x75, 0x74, 0x6c, 0x61, 0x73, 0x73, 0x5f, 0x73, 0x77, 0x65
        /*0026*/ 	.byte	0x65, 0x70, 0x5f, 0x73, 0x72, 0x63, 0x2f, 0x69, 0x6e, 0x63, 0x6c, 0x75, 0x64, 0x65, 0x2f, 0x63
        /*0036*/ 	.byte	0x75, 0x74, 0x65, 0x2f, 0x70, 0x6f, 0x69, 0x6e, 0x74, 0x65, 0x72, 0x5f, 0x66, 0x6c, 0x61, 0x67
        /*0046*/ 	.byte	0x67, 0x65, 0x64, 0x2e, 0x68, 0x70, 0x70, 0x00
	.type		$str$26,@object
	.size		$str$26,($str$25 - $str$26)
$str$26:
        /*004e*/ 	.byte	0x2f, 0x74, 0x6d, 0x70, 0x2f, 0x63, 0x75, 0x74, 0x6c, 0x61, 0x73, 0x73, 0x5f, 0x73, 0x77, 0x65
        /*005e*/ 	.byte	0x65, 0x70, 0x5f, 0x73, 0x72, 0x63, 0x2f, 0x69, 0x6e, 0x63, 0x6c, 0x75, 0x64, 0x65, 0x2f, 0x63
        /*006e*/ 	.byte	0x75, 0x74, 0x65, 0x2f, 0x61, 0x74, 0x6f, 0x6d, 0x2f, 0x63, 0x6f, 0x70, 0x79, 0x5f, 0x74, 0x72
        /*007e*/ 	.byte	0x61, 0x69, 0x74, 0x73, 0x5f, 0x73, 0x6d, 0x31, 0x30, 0x30, 0x2e, 0x68, 0x70, 0x70, 0x00
	.type		$str$25,@object
	.size		$str$25,(__unnamed_1 - $str$25)
$str$25:
        /*008d*/ 	.byte	0x28, 0x28, 0x75, 0x69, 0x6e, 0x74, 0x33, 0x32, 0x5f, 0x74, 0x28, 0x74, 0x68, 0x72, 0x65, 0x61
        /*009d*/ 	.byte	0x64, 0x49, 0x64, 0x78, 0x2e, 0x78, 0x29, 0x20, 0x2f, 0x20, 0x33, 0x32, 0x29, 0x20, 0x25, 0x20
        /*00ad*/ 	.byte	0x34, 0x29, 0x20, 0x3d, 0x3d, 0x20, 0x28, 0x28, 0x28, 0x74, 0x6d, 0x65, 0x6d, 0x5f, 0x61, 0x64
        /*00bd*/ 	.byte	0x64, 0x72, 0x20, 0x3e, 0x3e, 0x20, 0x31, 0x36, 0x29, 0x20, 0x2f, 0x20, 0x33, 0x32, 0x29, 0x20
        /*00cd*/ 	.byte	0x25, 0x20, 0x34, 0x29, 0x00
	.type		__unnamed_1,@object
	.size		__unnamed_1,(__unnamed_2 - __unnamed_1)
__unnamed_1:
        /*00d2*/ 	.byte	0x61, 0x75, 0x74, 0x6f, 0x20, 0x63, 0x75, 0x74, 0x65, 0x3a, 0x3a, 0x61, 0x73, 0x5f, 0x70, 0x6f
        /* <DEDUP_REMOVED lines=24> */
        /*0262*/ 	.byte	0x43, 0x3c, 0x38, 0x31, 0x39, 0x32, 0x3e, 0x3e, 0x3e, 0x3e, 0x5d, 0x00
	.type		__unnamed_2,@object
	.size		__unnamed_2,(__unnamed_3 - __unnamed_2)
__unnamed_2:
        /* <DEDUP_REMOVED lines=26> */
	.type		__unnamed_3,@object
	.size		__unnamed_3,(.L_3 - __unnamed_3)
__unnamed_3:
        /* <DEDUP_REMOVED lines=42> */
        /*06aa*/ 	.byte	0x3e, 0x3e, 0x3e, 0x3e, 0x5d, 0x00
.L_3:


//--------------------- .nv.shared._ZN7cutlass13device_kernelINS_4gemm6kernel13GemmUniversalIN4cute5tupleIJiiiiEEENS1_10collective13CollectiveMmaINS1_35MainloopSm100TmaUmmaWarpSpecializedILi5ELi2ELi2ENS5_IJNS4_1CILi1EEENSA_ILi2EEESB_EEEEENS5_IJNSA_ILi128EEENSA_ILi256EEENSA_ILi32EEEEEENS_12float_e5m2_tENS5_IJlSB_lEEESJ_SK_NS4_8TiledMMAINS4_8MMA_AtomIJNS4_10MMA_TraitsINS4_19SM100_MMA_F8F6F4_SSEJSJ_SJ_fSF_SG_NS4_17integral_constantINS4_4UMMA5MajorELSR_0EEESS_NSP_INSQ_7ScaleInELST_0EEESU_EEEEEENS4_6LayoutINS5_IJSB_SB_SB_EEENS5_IJNSA_ILi0EEESZ_SZ_EEEEENS5_IJNS4_10UnderscoreES12_S12_EEEEENS4_23SM90_TMA_LOAD_MULTICASTENS4_14ComposedLayoutINS4_7SwizzleILi1ELi4ELi3EEENS4_18smem_ptr_flag_bitsILi8EEENSX_INS5_IJNSA_ILi8EEESH_EEENS5_IJSH_SB_EEEEEEEvNS4_8identityENS4_13SM90_TMA_LOADES1F_vS1G_EENS_8epilogue10collective18CollectiveEpilogueINS1J_23Sm100TmaWarpSpecializedILi4ELi2ELi64ELb0ELb0EEEJSI_NS5_IJNSX_ISF_SB_EENSX_INSA_ILi64EEESB_EEEEESJ_SK_SJ_SK_NS1J_6fusion15FusionCallbacksIS1N_NS1S_17LinearCombinationISJ_fSJ_fLNS_15FloatRoundStyleE2EEESI_S1R_JEEENS4_5SM1004TMEM4LOAD26SM100_TMEM_LOAD_32dp32b64xES1H_NS16_INS17_ILi2ELi4ELi3EEES1A_NSX_INS5_IJS1B_S1P_EEENS5_IJS1P_SB_EEEEEEENS4_39AutoVectorizingCopyWithAssumedAlignmentILi128EEENS4_14SM90_TMA_STOREES26_S28_S28_EEEvvEEEEvNT_6ParamsE --------------------------
	.section	.nv.shared._ZN7cutlass13device_kernelINS_4gemm6kernel13GemmUniversalIN4cute5tupleIJiiiiEEENS1_10collective13CollectiveMmaINS1_35MainloopSm100TmaUmmaWarpSpecializedILi5ELi2ELi2ENS5_IJNS4_1CILi1EEENSA_ILi2EEESB_EEEEENS5_IJNSA_ILi128EEENSA_ILi256EEENSA_ILi32EEEEEENS_12float_e5m2_tENS5_IJlSB_lEEESJ_SK_NS4_8TiledMMAINS4_8MMA_AtomIJNS4_10MMA_TraitsINS4_19SM100_MMA_F8F6F4_SSEJSJ_SJ_fSF_SG_NS4_17integral_constantINS4_4UMMA5MajorELSR_0EEESS_NSP_INSQ_7ScaleInELST_0EEESU_EEEEEENS4_6LayoutINS5_IJSB_SB_SB_EEENS5_IJNSA_ILi0EEESZ_SZ_EEEEENS5_IJNS4_10UnderscoreES12_S12_EEEEENS4_23SM90_TMA_LOAD_MULTICASTENS4_14ComposedLayoutINS4_7SwizzleILi1ELi4ELi3EEENS4_18smem_ptr_flag_bitsILi8EEENSX_INS5_IJNSA_ILi8EEESH_EEENS5_IJSH_SB_EEEEEEEvNS4_8identityENS4_13SM90_TMA_LOADES1F_vS1G_EENS_8epilogue10collective18CollectiveEpilogueINS1J_23Sm100TmaWarpSpecializedILi4ELi2ELi64ELb0ELb0EEEJSI_NS5_IJNSX_ISF_SB_EENSX_INSA_ILi64EEESB_EEEEESJ_SK_SJ_SK_NS1J_6fusion15FusionCallbacksIS1N_NS1S_17LinearCombinationISJ_fSJ_fLNS_15FloatRoundStyleE2EEESI_S1R_JEEENS4_5SM1004TMEM4LOAD26SM100_TMEM_LOAD_32dp32b64xES1H_NS16_INS17_ILi2ELi4ELi3EEES1A_NSX_INS5_IJS1B_S1P_EEENS5_IJS1P_SB_EEEEEEENS4_39AutoVectorizingCopyWithAssumedAlignmentILi128EEENS4_14SM90_TMA_STOREES26_S28_S28_EEEvvEEEEvNT_6ParamsE,"aw",@nobits
	.sectionflags	@""
	.align	16
	.zero		1024


//--------------------- .nv.shared.reserved.0     --------------------------
	.section	.nv.shared.reserved.0,"aw",@nobits
	.weak		__nv_reservedSMEM_offset_0_alias
	.size		__nv_reservedSMEM_offset_0_alias, 0, 64
	.other		__nv_reservedSMEM_offset_0_alias,@"STO_CUDA_RESERVED_SHARED STV_DEFAULT"
__nv_reservedSMEM_offset_0_alias:
	.zero		0
.nv.shared.reserved.0:
	.zero		64
	.weak		__nv_reservedSMEM_tcgen05_partition
	.type		__nv_reservedSMEM_tcgen05_partition,@object
	.size		__nv_reservedSMEM_tcgen05_partition,(.L_0 - __nv_reservedSMEM_tcgen05_partition)
__nv_reservedSMEM_tcgen05_partition:
	.zero		32
.L_0:


//--------------------- .nv.global                --------------------------
	.section	.nv.global,"aw",@nobits
.nv.global:
	.type		_ZN39_INTERNAL_23b38fdb_4_k_cu_d818c8bb_86824cute1_E,@object
	.size		_ZN39_INTERNAL_23b38fdb_4_k_cu_d818c8bb_86824cute1_E,(_ZN39_INTERNAL_23b38fdb_4_k_cu_d818c8bb_86824cuda3std3__45__cpo6cbeginE - _ZN39_INTERNAL_23b38fdb_4_k_cu_d818c8bb_86824cute1_E)
_ZN39_INTERNAL_23b38fdb_4_k_cu_d818c8bb_86824cute1_E:
	.zero		1
	.type		_ZN39_INTERNAL_23b38fdb_4_k_cu_d818c8bb_86824cuda3std3__45__cpo6cbeginE,@object
	.size		_ZN39_INTERNAL_23b38fdb_4_k_cu_d818c8bb_86824cuda3std3__45__cpo6cbeginE,(_ZN39_INTERNAL_23b38fdb_4_k_cu_d818c8bb_86824cuda3std3__48in_placeE - _ZN39_INTERNAL_23b38fdb_4_k_cu_d818c8bb_86824cuda3std3__45__cpo6cbeginE)
_ZN39_INTERNAL_23b38fdb_4_k_cu_d818c8bb_86824cuda3std3__45__cpo6cbeginE:
	.zero		1
	.type		_ZN39_INTERNAL_23b38fdb_4_k_cu_d818c8bb_86824cuda3std3__48in_placeE,@object
	.size		_ZN39_INTERNAL_23b38fdb_4_k_cu_d818c8bb_86824cuda3std3__48in_placeE,(_ZN39_INTERNAL_23b38fdb_4_k_cu_d818c8bb_86824cuda3std6ranges3__45__cpo9iter_moveE - _ZN39_INTERNAL_23b38fdb_4_k_cu_d818c8bb_86824cuda3std3__48in_placeE)
_ZN39_INTERNAL_23b38fdb_4_k_cu_d818c8bb_86824cuda3std3__48in_placeE:
	.zero		1
	.type		_ZN39_INTERNAL_23b38fdb_4_k_cu_d818c8bb_86824cuda3std6ranges3__45__cpo9iter_moveE,@object
	.size		_ZN39_INTERNAL_23b38fdb_4_k_cu_d818c8bb_86824cuda3std6ranges3__45__cpo9iter_moveE,(_ZN39_INTERNAL_23b38fdb_4_k_cu_d818c8bb_86824cuda3std3__45__cpo5beginE - _ZN39_INTERNAL_23b38fdb_4_k_cu_d818c8bb_86824cuda3std6ranges3__45__cpo9iter_moveE)
_ZN39_INTERNAL_23b38fdb_4_k_cu_d818c8bb_86824cuda3std6ranges3__45__cpo9iter_moveE:
	.zero		1
	.type		_ZN39_INTERNAL_23b38fdb_4_k_cu_d818c8bb_86824cuda3std3__45__cpo5beginE,@object
	.size		_ZN39_INTERNAL_23b38fdb_4_k_cu_d818c8bb_86824cuda3std3__45__cpo5beginE,(_ZN39_INTERNAL_23b38fdb_4_k_cu_d818c8bb_86824cuda3std3__441_GLOBAL__N__23b38fdb_4_k_cu_d818c8bb_86826ignoreE - _ZN39_INTERNAL_23b38fdb_4_k_cu_d818c8bb_86824cuda3std3__45__cpo5beginE)
_ZN39_INTERNAL_23b38fdb_4_k_cu_d818c8bb_86824cuda3std3__45__cpo5beginE:
	.zero		1
	.type		_ZN39_INTERNAL_23b38fdb_4_k_cu_d818c8bb_86824cuda3std3__441_GLOBAL__N__23b38fdb_4_k_cu_d818c8bb_86826ignoreE,@object
	.size		_ZN39_INTERNAL_23b38fdb_4_k_cu_d818c8bb_86824cuda3std3__441_GLOBAL__N__23b38fdb_4_k_cu_d818c8bb_86826ignoreE,(_ZN39_INTERNAL_23b38fdb_4_k_cu_d818c8bb_86824cute7productE - _ZN39_INTERNAL_23b38fdb_4_k_cu_d818c8bb_86824cuda3std3__441_GLOBAL__N__23b38fdb_4_k_cu_d818c8bb_86826ignoreE)
_ZN39_INTERNAL_23b38fdb_4_k_cu_d818c8bb_86824cuda3std3__441_GLOBAL__N__23b38fdb_4_k_cu_d818c8bb_86826ignoreE:
	.zero		1
	.type		_ZN39_INTERNAL_23b38fdb_4_k_cu_d818c8bb_86824cute7productE,@object
	.size		_ZN39_INTERNAL_23b38fdb_4_k_cu_d818c8bb_86824cute7productE,(_ZN39_INTERNAL_23b38fdb_4_k_cu_d818c8bb_86824cuda3std3__45__cpo3endE - _ZN39_INTERNAL_23b38fdb_4_k_cu_d818c8bb_86824cute7productE)
_ZN39_INTERNAL_23b38fdb_4_k_cu_d818c8bb_86824cute7productE:
	.zero		1
	.type		_ZN39_INTERNAL_23b38fdb_4_k_cu_d818c8bb_86824cuda3std3__45__cpo3endE,@object
	.size		_ZN39_INTERNAL_23b38fdb_4_k_cu_d818c8bb_86824cuda3std3__45__cpo3endE,(_ZN39_INTERNAL_23b38fdb_4_k_cu_d818c8bb_86824cuda3std3__419piecewise_constructE - _ZN39_INTERNAL_23b38fdb_4_k_cu_d818c8bb_86824cuda3std3__45__cpo3endE)
_ZN39_INTERNAL_23b38fdb_4_k_cu_d818c8bb_86824cuda3std3__45__cpo3endE:
	.zero		1
	.type		_ZN39_INTERNAL_23b38fdb_4_k_cu_d818c8bb_86824cuda3std3__419piecewise_constructE,@object
	.size		_ZN39_INTERNAL_23b38fdb_4_k_cu_d818c8bb_86824cuda3std3__419piecewise_constructE,(_ZN39_INTERNAL_23b38fdb_4_k_cu_d818c8bb_86824cuda3std3__45__cpo4cendE - _ZN39_INTERNAL_23b38fdb_4_k_cu_d818c8bb_86824cuda3std3__419piecewise_constructE)
_ZN39_INTERNAL_23b38fdb_4_k_cu_d818c8bb_86824cuda3std3__419piecewise_constructE:
	.zero		1
	.type		_ZN39_INTERNAL_23b38fdb_4_k_cu_d818c8bb_86824cuda3std3__45__cpo4cendE,@object
	.size		_ZN39_INTERNAL_23b38fdb_4_k_cu_d818c8bb_86824cuda3std3__45__cpo4cendE,(_ZN39_INTERNAL_23b38fdb_4_k_cu_d818c8bb_86824cuda3std6ranges3__45__cpo4swapE - _ZN39_INTERNAL_23b38fdb_4_k_cu_d818c8bb_86824cuda3std3__45__cpo4cendE)
_ZN39_INTERNAL_23b38fdb_4_k_cu_d818c8bb_86824cuda3std3__45__cpo4cendE:
	.zero		1
	.type		_ZN39_INTERNAL_23b38fdb_4_k_cu_d818c8bb_86824cuda3std6ranges3__45__cpo4swapE,@object
	.size		_ZN39_INTERNAL_23b38fdb_4_k_cu_d818c8bb_86824cuda3std6ranges3__45__cpo4swapE,(.L_11 - _ZN39_INTERNAL_23b38fdb_4_k_cu_d818c8bb_86824cuda3std6ranges3__45__cpo4swapE)
_ZN39_INTERNAL_23b38fdb_4_k_cu_d818c8bb_86824cuda3std6ranges3__45__cpo4swapE:
	.zero		1
.L_11:


//--------------------- .nv.constant0._ZN7cutlass13device_kernelINS_4gemm6kernel13GemmUniversalIN4cute5tupleIJiiiiEEENS1_10collective13CollectiveMmaINS1_35MainloopSm100TmaUmmaWarpSpecializedILi5ELi2ELi2ENS5_IJNS4_1CILi1EEENSA_ILi2EEESB_EEEEENS5_IJNSA_ILi128EEENSA_ILi256EEENSA_ILi32EEEEEENS_12float_e5m2_tENS5_IJlSB_lEEESJ_SK_NS4_8TiledMMAINS4_8MMA_AtomIJNS4_10MMA_TraitsINS4_19SM100_MMA_F8F6F4_SSEJSJ_SJ_fSF_SG_NS4_17integral_constantINS4_4UMMA5MajorELSR_0EEESS_NSP_INSQ_7ScaleInELST_0EEESU_EEEEEENS4_6LayoutINS5_IJSB_SB_SB_EEENS5_IJNSA_ILi0EEESZ_SZ_EEEEENS5_IJNS4_10UnderscoreES12_S12_EEEEENS4_23SM90_TMA_LOAD_MULTICASTENS4_14ComposedLayoutINS4_7SwizzleILi1ELi4ELi3EEENS4_18smem_ptr_flag_bitsILi8EEENSX_INS5_IJNSA_ILi8EEESH_EEENS5_IJSH_SB_EEEEEEEvNS4_8identityENS4_13SM90_TMA_LOADES1F_vS1G_EENS_8epilogue10collective18CollectiveEpilogueINS1J_23Sm100TmaWarpSpecializedILi4ELi2ELi64ELb0ELb0EEEJSI_NS5_IJNSX_ISF_SB_EENSX_INSA_ILi64EEESB_EEEEESJ_SK_SJ_SK_NS1J_6fusion15FusionCallbacksIS1N_NS1S_17LinearCombinationISJ_fSJ_fLNS_15FloatRoundStyleE2EEESI_S1R_JEEENS4_5SM1004TMEM4LOAD26SM100_TMEM_LOAD_32dp32b64xES1H_NS16_INS17_ILi2ELi4ELi3EEES1A_NSX_INS5_IJS1B_S1P_EEENS5_IJS1P_SB_EEEEEEENS4_39AutoVectorizingCopyWithAssumedAlignmentILi128EEENS4_14SM90_TMA_STOREES26_S28_S28_EEEvvEEEEvNT_6ParamsE --------------------------
	.section	.nv.constant0._ZN7cutlass13device_kernelINS_4gemm6kernel13GemmUniversalIN4cute5tupleIJiiiiEEENS1_10collective13CollectiveMmaINS1_35MainloopSm100TmaUmmaWarpSpecializedILi5ELi2ELi2ENS5_IJNS4_1CILi1EEENSA_ILi2EEESB_EEEEENS5_IJNSA_ILi128EEENSA_ILi256EEENSA_ILi32EEEEEENS_12float_e5m2_tENS5_IJlSB_lEEESJ_SK_NS4_8TiledMMAINS4_8MMA_AtomIJNS4_10MMA_TraitsINS4_19SM100_MMA_F8F6F4_SSEJSJ_SJ_fSF_SG_NS4_17integral_constantINS4_4UMMA5MajorELSR_0EEESS_NSP_INSQ_7ScaleInELST_0EEESU_EEEEEENS4_6LayoutINS5_IJSB_SB_SB_EEENS5_IJNSA_ILi0EEESZ_SZ_EEEEENS5_IJNS4_10UnderscoreES12_S12_EEEEENS4_23SM90_TMA_LOAD_MULTICASTENS4_14ComposedLayoutINS4_7SwizzleILi1ELi4ELi3EEENS4_18smem_ptr_flag_bitsILi8EEENSX_INS5_IJNSA_ILi8EEESH_EEENS5_IJSH_SB_EEEEEEEvNS4_8identityENS4_13SM90_TMA_LOADES1F_vS1G_EENS_8epilogue10collective18CollectiveEpilogueINS1J_23Sm100TmaWarpSpecializedILi4ELi2ELi64ELb0ELb0EEEJSI_NS5_IJNSX_ISF_SB_EENSX_INSA_ILi64EEESB_EEEEESJ_SK_SJ_SK_NS1J_6fusion15FusionCallbacksIS1N_NS1S_17LinearCombinationISJ_fSJ_fLNS_15FloatRoundStyleE2EEESI_S1R_JEEENS4_5SM1004TMEM4LOAD26SM100_TMEM_LOAD_32dp32b64xES1H_NS16_INS17_ILi2ELi4ELi3EEES1A_NSX_INS5_IJS1B_S1P_EEENS5_IJS1P_SB_EEEEEEENS4_39AutoVectorizingCopyWithAssumedAlignmentILi128EEENS4_14SM90_TMA_STOREES26_S28_S28_EEEvvEEEEvNT_6ParamsE,"a",@progbits
	.sectionflags	@""
	.align	4
.nv.constant0._ZN7cutlass13device_kernelINS_4gemm6kernel13GemmUniversalIN4cute5tupleIJiiiiEEENS1_10collective13CollectiveMmaINS1_35MainloopSm100TmaUmmaWarpSpecializedILi5ELi2ELi2ENS5_IJNS4_1CILi1EEENSA_ILi2EEESB_EEEEENS5_IJNSA_ILi128EEENSA_ILi256EEENSA_ILi32EEEEEENS_12float_e5m2_tENS5_IJlSB_lEEESJ_SK_NS4_8TiledMMAINS4_8MMA_AtomIJNS4_10MMA_TraitsINS4_19SM100_MMA_F8F6F4_SSEJSJ_SJ_fSF_SG_NS4_17integral_constantINS4_4UMMA5MajorELSR_0EEESS_NSP_INSQ_7ScaleInELST_0EEESU_EEEEEENS4_6LayoutINS5_IJSB_SB_SB_EEENS5_IJNSA_ILi0EEESZ_SZ_EEEEENS5_IJNS4_10UnderscoreES12_S12_EEEEENS4_23SM90_TMA_LOAD_MULTICASTENS4_14ComposedLayoutINS4_7SwizzleILi1ELi4ELi3EEENS4_18smem_ptr_flag_bitsILi8EEENSX_INS5_IJNSA_ILi8EEESH_EEENS5_IJSH_SB_EEEEEEEvNS4_8identityENS4_13SM90_TMA_LOADES1F_vS1G_EENS_8epilogue10collective18CollectiveEpilogueINS1J_23Sm100TmaWarpSpecializedILi4ELi2ELi64ELb0ELb0EEEJSI_NS5_IJNSX_ISF_SB_EENSX_INSA_ILi64EEESB_EEEEESJ_SK_SJ_SK_NS1J_6fusion15FusionCallbacksIS1N_NS1S_17LinearCombinationISJ_fSJ_fLNS_15FloatRoundStyleE2EEESI_S1R_JEEENS4_5SM1004TMEM4LOAD26SM100_TMEM_LOAD_32dp32b64xES1H_NS16_INS17_ILi2ELi4ELi3EEES1A_NSX_INS5_IJS1B_S1P_EEENS5_IJS1P_SB_EEEEEEENS4_39AutoVectorizingCopyWithAssumedAlignmentILi128EEENS4_14SM90_TMA_STOREES26_S28_S28_EEEvvEEEEvNT_6ParamsE:
	.zero		2944


//--------------------- SYMBOLS --------------------------

	.type		.nv.reservedSmem.offset0,@object
	.size		.nv.reservedSmem.offset0,0x4
	.type		.nv.reservedSmem.cap,@object
	.size		.nv.reservedSmem.cap,0x4
	.type		__assertfail,@function
